def matmul_kernel(
    a_ptr,
    b_ptr,
    c_ptr,
    M,
    N,
    K,
    stride_am,
    stride_ak,
    stride_bk,
    stride_bn,
    stride_cm,
    stride_cn,
    BLOCK_M: tl.constexpr,
    BLOCK_N: tl.constexpr,
    BLOCK_K: tl.constexpr,
    GROUP_M: tl.constexpr,
):
    pid = tl.program_id(axis=0)
    num_pid_m = tl.cdiv(M, BLOCK_M)
    num_pid_n = tl.cdiv(N, BLOCK_N)
    num_pid_in_group = GROUP_M * num_pid_n
    group_id = pid // num_pid_in_group
    first_pid_m = group_id * GROUP_M
    group_size_m = min(num_pid_m - first_pid_m, GROUP_M)
    pid_m = first_pid_m + ((pid % num_pid_in_group) % group_size_m)
    pid_n = (pid % num_pid_in_group) // group_size_m

    offs_am = (pid_m * BLOCK_M + tl.arange(0, BLOCK_M)) % M
    offs_bn = (pid_n * BLOCK_N + tl.arange(0, BLOCK_N)) % N
    offs_k = tl.arange(0, BLOCK_K)
    a_ptrs = a_ptr + offs_am[:, None] * stride_am + offs_k[None, :] * stride_ak
    b_ptrs = b_ptr + offs_k[:, None] * stride_bk + offs_bn[None, :] * stride_bn

    acc = tl.zeros((BLOCK_M, BLOCK_N), dtype=tl.float32)
    for kk in range(0, tl.cdiv(K, BLOCK_K)):
        a = tl.load(a_ptrs, mask=offs_k[None, :] < K - kk * BLOCK_K, other=0.0)
        b = tl.load(b_ptrs, mask=offs_k[:, None] < K - kk * BLOCK_K, other=0.0)
        acc = tl.dot(a, b, acc)
        a_ptrs += BLOCK_K * stride_ak
        b_ptrs += BLOCK_K * stride_bk

    c = acc.to(c_ptr.dtype.element_ty)
    offs_cm = pid_m * BLOCK_M + tl.arange(0, BLOCK_M)
    offs_cn = pid_n * BLOCK_N + tl.arange(0, BLOCK_N)
    c_ptrs = c_ptr + offs_cm[:, None] * stride_cm + offs_cn[None, :] * stride_cn
    mask = (offs_cm[:, None] < M) & (offs_cn[None, :] < N)
    tl.store(c_ptrs, c, mask=mask)

# config = {"BLOCK_K": 32, "BLOCK_M": 256, "BLOCK_N": 256, "GROUP_M": 8, "arch": "sm_100", "dtype": "fp16", "num_ctas": 1, "num_stages": 3, "num_warps": 16}
# arch = sm_100


// ===== COMPILED SASS (sm_100a) =====

	.target	sm_100a

	.elftype	@"ET_EXEC"


//--------------------- .note.nv.tkinfo           --------------------------
	.section	.note.nv.tkinfo,"",@"SHT_NOTE"
	.sectionflags	@"SHF_NOTE_NV_TKINFO"
	.tkinfo
        /*0018*/ 	.word	0x00000081
        /*0030*/ 	.string	""
        /*0030*/ 	.string	"ptxas-blackwell"
        /*0030*/ 	.string	"Cuda compilation tools, release 12.9, V12.9.86"
        /*0030*/ 	.string	"Build cuda_12.9.r12.9/compiler.36037853_0"
        /*0030*/ 	.string	"-v  -suppress-debug-info  -lineinfo  -arch sm_100a "



//--------------------- .note.nv.cuver            --------------------------
	.section	.note.nv.cuver,"",@"SHT_NOTE"
	.sectionflags	@"SHF_NOTE_NV_CUVER"
        /*0018*/ 	.short	0x0001
        /*001a*/ 	.short	0x0064
        /*001c*/ 	.short	0x0001
        /*001e*/ 	.short	0x0000
        /*0020*/ 	.short	0x0001
        /*0022*/ 	.short	0x0000


//--------------------- .nv.info                  --------------------------
	.section	.nv.info,"",@"SHT_CUDA_INFO"
	.align	4


	//----- nvinfo : EIATTR_REGCOUNT
	.align		4
        /*0000*/ 	.byte	0x04, 0x2f
        /*0002*/ 	.short	(.L_1 - .L_0)
	.align		4
.L_0:
        /*0004*/ 	.word	index@(matmul_kernel)
        /*0008*/ 	.word	0x00000020


	//----- nvinfo : EIATTR_FRAME_SIZE
	.align		4
.L_1:
        /*000c*/ 	.byte	0x04, 0x11
        /*000e*/ 	.short	(.L_3 - .L_2)
	.align		4
.L_2:
        /*0010*/ 	.word	index@(matmul_kernel)
        /*0014*/ 	.word	0x00000888


	//----- nvinfo : EIATTR_MIN_STACK_SIZE
	.align		4
.L_3:
        /*0018*/ 	.byte	0x04, 0x12
        /*001a*/ 	.short	(.L_5 - .L_4)
	.align		4
.L_4:
        /*001c*/ 	.word	index@(matmul_kernel)
        /*0020*/ 	.word	0x00000888
.L_5:


//--------------------- .nv.info.matmul_kernel    --------------------------
	.section	.nv.info.matmul_kernel,"",@"SHT_CUDA_INFO"
	.sectionflags	@""
	.align	4


	//----- nvinfo : EIATTR_CUDA_API_VERSION
	.align		4
        /*0000*/ 	.byte	0x04, 0x37
        /*0002*/ 	.short	(.L_7 - .L_6)
.L_6:
        /*0004*/ 	.word	0x00000081


	//----- nvinfo : EIATTR_KPARAM_INFO
	.align		4
.L_7:
        /*0008*/ 	.byte	0x04, 0x17
        /*000a*/ 	.short	(.L_9 - .L_8)
.L_8:
        /*000c*/ 	.word	0x00000000
        /*0010*/ 	.short	0x000d
        /*0012*/ 	.short	0x0048
        /*0014*/ 	.byte	0x00, 0xf4, 0x21, 0x00


	//----- nvinfo : EIATTR_KPARAM_INFO
	.align		4
.L_9:
        /*0018*/ 	.byte	0x04, 0x17
        /*001a*/ 	.short	(.L_11 - .L_10)
.L_10:
        /*001c*/ 	.word	0x00000000
        /*0020*/ 	.short	0x000c
        /*0022*/ 	.short	0x0040
        /*0024*/ 	.byte	0x00, 0xf4, 0x21, 0x00


	//----- nvinfo : EIATTR_KPARAM_INFO
	.align		4
.L_11:
        /*0028*/ 	.byte	0x04, 0x17
        /*002a*/ 	.short	(.L_13 - .L_12)
.L_12:
        /*002c*/ 	.word	0x00000000
        /*0030*/ 	.short	0x000b
        /*0032*/ 	.short	0x0038
        /*0034*/ 	.byte	0x00, 0xf0, 0x11, 0x00


	//----- nvinfo : EIATTR_KPARAM_INFO
	.align		4
.L_13:
        /*0038*/ 	.byte	0x04, 0x17
        /*003a*/ 	.short	(.L_15 - .L_14)
.L_14:
        /*003c*/ 	.word	0x00000000
        /*0040*/ 	.short	0x000a
        /*0042*/ 	.short	0x0034
        /*0044*/ 	.byte	0x00, 0xf0, 0x11, 0x00


	//----- nvinfo : EIATTR_KPARAM_INFO
	.align		4
.L_15:
        /*0048*/ 	.byte	0x04, 0x17
        /*004a*/ 	.short	(.L_17 - .L_16)
.L_16:
        /*004c*/ 	.word	0x00000000
        /*0050*/ 	.short	0x0009
        /*0052*/ 	.short	0x0030
        /*0054*/ 	.byte	0x00, 0xf0, 0x11, 0x00


	//----- nvinfo : EIATTR_KPARAM_INFO
	.align		4
.L_17:
        /*0058*/ 	.byte	0x04, 0x17
        /*005a*/ 	.short	(.L_19 - .L_18)
.L_18:
        /*005c*/ 	.word	0x00000000
        /*0060*/ 	.short	0x0008
        /*0062*/ 	.short	0x002c
        /*0064*/ 	.byte	0x00, 0xf0, 0x11, 0x00


	//----- nvinfo : EIATTR_KPARAM_INFO
	.align		4
.L_19:
        /*0068*/ 	.byte	0x04, 0x17
        /*006a*/ 	.short	(.L_21 - .L_20)
.L_20:
        /*006c*/ 	.word	0x00000000
        /*0070*/ 	.short	0x0007
        /*0072*/ 	.short	0x0028
        /*0074*/ 	.byte	0x00, 0xf0, 0x11, 0x00


	//----- nvinfo : EIATTR_KPARAM_INFO
	.align		4
.L_21:
        /*0078*/ 	.byte	0x04, 0x17
        /*007a*/ 	.short	(.L_23 - .L_22)
.L_22:
        /*007c*/ 	.word	0x00000000
        /*0080*/ 	.short	0x0006
        /*0082*/ 	.short	0x0024
        /*0084*/ 	.byte	0x00, 0xf0, 0x11, 0x00


	//----- nvinfo : EIATTR_KPARAM_INFO
	.align		4
.L_23:
        /*0088*/ 	.byte	0x04, 0x17
        /*008a*/ 	.short	(.L_25 - .L_24)
.L_24:
        /*008c*/ 	.word	0x00000000
        /*0090*/ 	.short	0x0005
        /*0092*/ 	.short	0x0020
        /*0094*/ 	.byte	0x00, 0xf0, 0x11, 0x00


	//----- nvinfo : EIATTR_KPARAM_INFO
	.align		4
.L_25:
        /*0098*/ 	.byte	0x04, 0x17
        /*009a*/ 	.short	(.L_27 - .L_26)
.L_26:
        /*009c*/ 	.word	0x00000000
        /*00a0*/ 	.short	0x0004
        /*00a2*/ 	.short	0x001c
        /*00a4*/ 	.byte	0x00, 0xf0, 0x11, 0x00


	//----- nvinfo : EIATTR_KPARAM_INFO
	.align		4
.L_27:
        /*00a8*/ 	.byte	0x04, 0x17
        /*00aa*/ 	.short	(.L_29 - .L_28)
.L_28:
        /*00ac*/ 	.word	0x00000000
        /*00b0*/ 	.short	0x0003
        /*00b2*/ 	.short	0x0018
        /*00b4*/ 	.byte	0x00, 0xf0, 0x11, 0x00


	//----- nvinfo : EIATTR_KPARAM_INFO
	.align		4
.L_29:
        /*00b8*/ 	.byte	0x04, 0x17
        /*00ba*/ 	.short	(.L_31 - .L_30)
.L_30:
        /*00bc*/ 	.word	0x00000000
        /*00c0*/ 	.short	0x0002
        /*00c2*/ 	.short	0x0010
        /*00c4*/ 	.byte	0x00, 0xf4, 0x21, 0x00


	//----- nvinfo : EIATTR_KPARAM_INFO
	.align		4
.L_31:
        /*00c8*/ 	.byte	0x04, 0x17
        /*00ca*/ 	.short	(.L_33 - .L_32)
.L_32:
        /*00cc*/ 	.word	0x00000000
        /*00d0*/ 	.short	0x0001
        /*00d2*/ 	.short	0x0008
        /*00d4*/ 	.byte	0x00, 0xf4, 0x21, 0x00


	//----- nvinfo : EIATTR_KPARAM_INFO
	.align		4
.L_33:
        /*00d8*/ 	.byte	0x04, 0x17
        /*00da*/ 	.short	(.L_35 - .L_34)
.L_34:
        /*00dc*/ 	.word	0x00000000
        /*00e0*/ 	.short	0x0000
        /*00e2*/ 	.short	0x0000
        /*00e4*/ 	.byte	0x00, 0xf4, 0x21, 0x00


	//----- nvinfo : EIATTR_SPARSE_MMA_MASK
	.align		4
.L_35:
        /*00e8*/ 	.byte	0x03, 0x50
        /*00ea*/ 	.short	0x0000


	//----- nvinfo : EIATTR_MAXREG_COUNT
	.align		4
        /*00ec*/ 	.byte	0x03, 0x1b
        /*00ee*/ 	.short	0x0080


	//----- nvinfo : EIATTR_NUM_BARRIERS
	.align		4
        /*00f0*/ 	.byte	0x02, 0x4c
        /*00f2*/ 	.byte	0x01
	.zero		1


	//----- nvinfo : EIATTR_ANNOTATIONS
	.align		4
        /*00f4*/ 	.byte	0x04, 0x55
        /*00f6*/ 	.short	(.L_37 - .L_36)


	//   ....[0]....
.L_36:
        /*00f8*/ 	.word	0x00000001
        /*00fc*/ 	.byte	0x10, 0x06, 0x00, 0x00, 0x01, 0x00, 0x00, 0x00, 0x40, 0x06, 0x00, 0x00, 0x01, 0x00, 0x00, 0x00
        /* <DEDUP_REMOVED lines=768> */
        /*310c*/ 	.byte	0xa0, 0xe0, 0x00, 0x00, 0x01, 0x00, 0x00, 0x00, 0xf0, 0xe0, 0x00, 0x00


	//----- nvinfo : EIATTR_VRC_CTA_INIT_COUNT
	.align		4
.L_37:
        /*3118*/ 	.byte	0x02, 0x4a
	.zero		1
	.zero		1


	//----- nvinfo : EIATTR_EXIT_INSTR_OFFSETS
	.align		4
        /*311c*/ 	.byte	0x04, 0x1c
        /*311e*/ 	.short	(.L_39 - .L_38)


	//   ....[0]....
.L_38:
        /*3120*/ 	.word	0x0000e450


	//   ....[1]....
        /*3124*/ 	.word	0x0000e480


	//----- nvinfo : EIATTR_REQNTID
	.align		4
.L_39:
        /*3128*/ 	.byte	0x04, 0x10
        /*312a*/ 	.short	(.L_41 - .L_40)
.L_40:
        /*312c*/ 	.word	0x00000200
        /*3130*/ 	.word	0x00000001
        /*3134*/ 	.word	0x00000001


	//----- nvinfo : EIATTR_CBANK_PARAM_SIZE
	.align		4
.L_41:
        /*3138*/ 	.byte	0x03, 0x19
        /*313a*/ 	.short	0x0050


	//----- nvinfo : EIATTR_PARAM_CBANK
	.align		4
        /*313c*/ 	.byte	0x04, 0x0a
        /*313e*/ 	.short	(.L_43 - .L_42)
	.align		4
.L_42:
        /*3140*/ 	.word	index@(.nv.constant0.matmul_kernel)
        /*3144*/ 	.short	0x0380
        /*3146*/ 	.short	0x0050


	//----- nvinfo : EIATTR_SW_WAR
	.align		4
.L_43:
        /*3148*/ 	.byte	0x04, 0x36
        /*314a*/ 	.short	(.L_45 - .L_44)
.L_44:
        /*314c*/ 	.word	0x00000008
.L_45:


//--------------------- .nv.compat                --------------------------
	.section	.nv.compat,"",@"SHT_CUDA_COMPAT_INFO"
	.align	4
        /*0000*/ 	.byte	0x02, 0x02, 0x01, 0x00, 0x02, 0x05, 0x05, 0x00, 0x02, 0x03, 0x00, 0x00, 0x02, 0x06, 0x01, 0x00


//--------------------- .nv.callgraph             --------------------------
	.section	.nv.callgraph,"",@"SHT_CUDA_CALLGRAPH"
	.align	4
	.sectionentsize	8
	.align		4
        /*0000*/ 	.word	0x00000000
	.align		4
        /*0004*/ 	.word	0xffffffff
	.align		4
        /*0008*/ 	.word	0x00000000
	.align		4
        /*000c*/ 	.word	0xfffffffe
	.align		4
        /*0010*/ 	.word	0x00000000
	.align		4
        /*0014*/ 	.word	0xfffffffd
	.align		4
        /*0018*/ 	.word	0x00000000
	.align		4
        /*001c*/ 	.word	0xfffffffc


//--------------------- .text.matmul_kernel       --------------------------
	.section	.text.matmul_kernel,"ax",@progbits
	.align	128
        .global         matmul_kernel
        .type           matmul_kernel,@function
        .size           matmul_kernel,(.L_x_4 - matmul_kernel)
        .other          matmul_kernel,@"STO_CUDA_ENTRY STV_DEFAULT"
matmul_kernel:
.text.matmul_kernel:
[----:B------:R-:W0:Y:S08]  /*0000*/  LDC R1, c[0x0][0x37c] ;  /* 0x0000df00ff017b82 */ /* 0x000e300000000800 */
[----:B------:R-:W1:Y:S01]  /*0010*/  LDC.64 R8, c[0x0][0x398] ;  /* 0x0000e600ff087b82 */ /* 0x000e620000000a00 */
[----:B------:R-:W2:Y:S01]  /*0020*/  S2R R28, SR_TID.X ;  /* 0x00000000001c7919 */ /* 0x000ea20000002100 */
[----:B------:R-:W3:Y:S01]  /*0030*/  LDCU UR4, c[0x0][0x3a0] ;  /* 0x00007400ff0477ac */ /* 0x000ee20008000800 */
[----:B0-----:R-:W-:Y:S01]  /*0040*/  VIADD R1, R1, 0xfffff778 ;  /* 0xfffff77801017836 */ /* 0x001fe20000000000 */
[----:B------:R-:W-:Y:S01]  /*0050*/  UMOV UR5, 0x400 ;  /* 0x0000040000057882 */ /* 0x000fe20000000000 */
[----:B------:R-:W0:Y:S03]  /*0060*/  LDCU.64 UR8, c[0x0][0x358] ;  /* 0x00006b00ff0877ac */ /* 0x000e260008000a00 */
[----:B------:R-:W4:Y:S01]  /*0070*/  S2UR UR6, SR_CgaCtaId ;  /* 0x00000000000679c3 */ /* 0x000f220000008800 */
[----:B------:R-:W0:Y:S01]  /*0080*/  LDCU UR7, c[0x0][0x3a0] ;  /* 0x00007400ff0777ac */ /* 0x000e220008000800 */
[----:B---3--:R-:W-:Y:S01]  /*0090*/  UIADD3 UR4, UPT, UPT, UR4, 0x1f, URZ ;  /* 0x0000001f04047890 */ /* 0x008fe2000fffe0ff */
[----:B-1----:R-:W-:-:S03]  /*00a0*/  VIADD R0, R9, 0xff ;  /* 0x000000ff09007836 */ /* 0x002fc60000000000 */
[----:B------:R-:W-:Y:S02]  /*00b0*/  UISETP.GT.AND UP0, UPT, UR4, 0x1f, UPT ;  /* 0x0000001f0400788c */ /* 0x000fe4000bf04270 */
[----:B------:R-:W-:Y:S01]  /*00c0*/  SHF.R.S32.HI R3, RZ, 0x1f, R0 ;  /* 0x0000001fff037819 */ /* 0x000fe20000011400 */
[----:B----4-:R-:W-:-:S03]  /*00d0*/  ULEA UR5, UR6, UR5, 0x18 ;  /* 0x0000000506057291 */ /* 0x010fc6000f8ec0ff */
[----:B------:R-:W-:Y:S02]  /*00e0*/  LEA.HI R3, R3, R0, RZ, 0x8 ;  /* 0x0000000003037211 */ /* 0x000fe400078f40ff */
[----:B--2---:R-:W-:Y:S02]  /*00f0*/  LOP3.LUT R14, R28, 0xff, RZ, 0xc0, !PT ;  /* 0x000000ff1c0e7812 */ /* 0x004fe400078ec0ff */
[----:B------:R-:W-:Y:S02]  /*0100*/  SHF.R.S32.HI R0, RZ, 0x8, R3 ;  /* 0x00000008ff007819 */ /* 0x000fe40000011403 */
[----:B------:R-:W1:Y:S03]  /*0110*/  S2R R3, SR_CTAID.X ;  /* 0x0000000000037919 */ /* 0x000e660000002500 */
[----:B------:R-:W-:-:S05]  /*0120*/  IMAD.SHL.U32 R0, R0, 0x8, RZ ;  /* 0x0000000800007824 */ /* 0x000fca00078e00ff */
[-C--:B------:R-:W-:Y:S02]  /*0130*/  IABS R7, R0.reuse ;  /* 0x0000000000077213 */ /* 0x080fe40000000000 */
[----:B------:R-:W-:Y:S02]  /*0140*/  IABS R12, R0 ;  /* 0x00000000000c7213 */ /* 0x000fe40000000000 */
[----:B------:R-:W2:Y:S08]  /*0150*/  I2F.RP R2, R7 ;  /* 0x0000000700027306 */ /* 0x000eb00000209400 */
[----:B--2---:R-:W2:Y:S01]  /*0160*/  MUFU.RCP R2, R2 ;  /* 0x0000000200027308 */ /* 0x004ea20000001000 */
[----:B-1----:R-:W-:Y:S01]  /*0170*/  IABS R10, R3 ;  /* 0x00000003000a7213 */ /* 0x002fe20000000000 */
[----:B--2---:R-:W-:-:S02]  /*0180*/  VIADD R4, R2, 0xffffffe ;  /* 0x0ffffffe02047836 */ /* 0x004fc40000000000 */
[----:B------:R-:W-:-:S04]  /*0190*/  IMAD.MOV R2, RZ, RZ, -R12 ;  /* 0x000000ffff027224 */ /* 0x000fc800078e0a0c */
[----:B------:R1:W2:Y:S02]  /*01a0*/  F2I.FTZ.U32.TRUNC.NTZ R5, R4 ;  /* 0x0000000400057305 */ /* 0x0002a4000021f000 */
[----:B-1----:R-:W-:Y:S02]  /*01b0*/  IMAD.MOV.U32 R4, RZ, RZ, RZ ;  /* 0x000000ffff047224 */ /* 0x002fe400078e00ff */
[----:B--2---:R-:W-:-:S04]  /*01c0*/  IMAD.MOV R6, RZ, RZ, -R5 ;  /* 0x000000ffff067224 */ /* 0x004fc800078e0a05 */
[----:B------:R-:W-:Y:S02]  /*01d0*/  IMAD R11, R6, R7, RZ ;  /* 0x00000007060b7224 */ /* 0x000fe400078e02ff */
[----:B------:R-:W-:Y:S02]  /*01e0*/  IMAD.MOV.U32 R6, RZ, RZ, R10 ;  /* 0x000000ffff067224 */ /* 0x000fe400078e000a */
[----:B------:R-:W-:-:S06]  /*01f0*/  IMAD.HI.U32 R5, R5, R11, R4 ;  /* 0x0000000b05057227 */ /* 0x000fcc00078e0004 */
[----:B------:R-:W-:-:S04]  /*0200*/  IMAD.HI.U32 R5, R5, R6, RZ ;  /* 0x0000000605057227 */ /* 0x000fc800078e00ff */
[----:B------:R-:W-:-:S05]  /*0210*/  IMAD R2, R5, R2, R6 ;  /* 0x0000000205027224 */ /* 0x000fca00078e0206 */
[----:B------:R-:W-:-:S13]  /*0220*/  ISETP.GT.U32.AND P1, PT, R7, R2, PT ;  /* 0x000000020700720c */ /* 0x000fda0003f24070 */
[----:B------:R-:W-:Y:S02]  /*0230*/  @!P1 IMAD.IADD R2, R2, 0x1, -R7 ;  /* 0x0000000102029824 */ /* 0x000fe400078e0a07 */
[----:B------:R-:W-:Y:S01]  /*0240*/  @!P1 VIADD R5, R5, 0x1 ;  /* 0x0000000105059836 */ /* 0x000fe20000000000 */
[----:B------:R-:W-:Y:S02]  /*0250*/  ISETP.NE.AND P1, PT, R0, RZ, PT ;  /* 0x000000ff0000720c */ /* 0x000fe40003f25270 */
[----:B------:R-:W-:Y:S02]  /*0260*/  ISETP.GE.U32.AND P0, PT, R2, R7, PT ;  /* 0x000000070200720c */ /* 0x000fe40003f06070 */
[----:B------:R-:W-:-:S04]  /*0270*/  LOP3.LUT R2, R3, R0, RZ, 0x3c, !PT ;  /* 0x0000000003027212 */ /* 0x000fc800078e3cff */
[----:B------:R-:W-:Y:S01]  /*0280*/  ISETP.GE.AND P2, PT, R2, RZ, PT ;  /* 0x000000ff0200720c */ /* 0x000fe20003f46270 */
[----:B------:R-:W-:-:S06]  /*0290*/  VIADD R2, R8, 0xff ;  /* 0x000000ff08027836 */ /* 0x000fcc0000000000 */
[----:B------:R-:W-:-:S04]  /*02a0*/  @P0 VIADD R5, R5, 0x1 ;  /* 0x0000000105050836 */ /* 0x000fc80000000000 */
[----:B------:R-:W-:Y:S01]  /*02b0*/  IMAD.MOV.U32 R4, RZ, RZ, R5 ;  /* 0x000000ffff047224 */ /* 0x000fe200078e0005 */
[----:B------:R-:W-:-:S03]  /*02c0*/  SHF.R.S32.HI R5, RZ, 0x1f, R2 ;  /* 0x0000001fff057819 */ /* 0x000fc60000011402 */
[----:B------:R-:W-:Y:S01]  /*02d0*/  @!P2 IMAD.MOV R4, RZ, RZ, -R4 ;  /* 0x000000ffff04a224 */ /* 0x000fe200078e0a04 */
[----:B------:R-:W-:Y:S02]  /*02e0*/  @!P1 LOP3.LUT R4, RZ, R0, RZ, 0x33, !PT ;  /* 0x00000000ff049212 */ /* 0x000fe400078e33ff */
[----:B------:R-:W-:-:S03]  /*02f0*/  LEA.HI R5, R5, R2, RZ, 0x8 ;  /* 0x0000000205057211 */ /* 0x000fc600078f40ff */
[----:B------:R-:W-:Y:S02]  /*0300*/  IMAD.SHL.U32 R2, R4, 0x8, RZ ;  /* 0x0000000804027824 */ /* 0x000fe400078e00ff */
[----:B------:R-:W-:-:S03]  /*0310*/  IMAD.MOV R4, RZ, RZ, -R4 ;  /* 0x000000ffff047224 */ /* 0x000fc600078e0a04 */
[----:B------:R-:W-:Y:S01]  /*0320*/  LEA.HI.SX32 R5, R5, -R2, 0x18 ;  /* 0x8000000205057211 */ /* 0x000fe200078fc2ff */
[----:B------:R-:W-:Y:S02]  /*0330*/  IMAD R15, R0, R4, R3 ;  /* 0x00000004000f7224 */ /* 0x000fe400078e0203 */
[----:B------:R-:W-:Y:S01]  /*0340*/  IMAD.MOV.U32 R4, RZ, RZ, RZ ;  /* 0x000000ffff047224 */ /* 0x000fe200078e00ff */
[----:B------:R-:W-:Y:S02]  /*0350*/  VIMNMX R6, PT, PT, R5, 0x8, PT ;  /* 0x0000000805067848 */ /* 0x000fe40003fe0100 */
[----:B------:R-:W-:Y:S02]  /*0360*/  IABS R13, R15 ;  /* 0x0000000f000d7213 */ /* 0x000fe40000000000 */
[----:B------:R-:W-:-:S04]  /*0370*/  IABS R11, R6 ;  /* 0x00000006000b7213 */ /* 0x000fc80000000000 */
[----:B------:R-:W1:Y:S08]  /*0380*/  I2F.RP R7, R11 ;  /* 0x0000000b00077306 */ /* 0x000e700000209400 */
[----:B-1----:R-:W1:Y:S02]  /*0390*/  MUFU.RCP R7, R7 ;  /* 0x0000000700077308 */ /* 0x002e640000001000 */
[----:B-1----:R-:W-:-:S06]  /*03a0*/  VIADD R5, R7, 0xffffffe ;  /* 0x0ffffffe07057836 */ /* 0x002fcc0000000000 */
[----:B------:R-:W1:Y:S02]  /*03b0*/  F2I.FTZ.U32.TRUNC.NTZ R5, R5 ;  /* 0x0000000500057305 */ /* 0x000e64000021f000 */
[----:B-1----:R-:W-:-:S04]  /*03c0*/  IMAD.MOV R10, RZ, RZ, -R5 ;  /* 0x000000ffff0a7224 */ /* 0x002fc800078e0a05 */
[----:B------:R-:W-:-:S04]  /*03d0*/  IMAD.MOV.U32 R0, RZ, RZ, R10 ;  /* 0x000000ffff007224 */ /* 0x000fc800078e000a */
[----:B------:R-:W-:Y:S01]  /*03e0*/  IMAD R3, R0, R11, RZ ;  /* 0x0000000b00037224 */ /* 0x000fe200078e02ff */
[----:B------:R-:W-:-:S03]  /*03f0*/  IABS R0, R6 ;  /* 0x0000000600007213 */ /* 0x000fc60000000000 */
[----:B------:R-:W-:-:S04]  /*0400*/  IMAD.HI.U32 R4, R5, R3, R4 ;  /* 0x0000000305047227 */ /* 0x000fc800078e0004 */
[----:B------:R-:W-:Y:S02]  /*0410*/  IMAD.MOV R0, RZ, RZ, -R0 ;  /* 0x000000ffff007224 */ /* 0x000fe400078e0a00 */
        /* <DEDUP_REMOVED lines=8> */
[----:B------:R-:W-:Y:S02]  /*04a0*/  ISETP.GE.AND P2, PT, R0, RZ, PT ;  /* 0x000000ff0000720c */ /* 0x000fe40003f46270 */
[----:B------:R-:W-:-:S04]  /*04b0*/  SHF.R.U32.HI R0, RZ, 0x8, R28 ;  /* 0x00000008ff007819 */ /* 0x000fc8000001161c */
[----:B------:R-:W-:Y:S01]  /*04c0*/  SGXT.U32 R16, R0, 0x1 ;  /* 0x000000010010781a */ /* 0x000fe20000000000 */
[----:B------:R-:W-:-:S03]  /*04d0*/  @P0 VIADD R4, R4, 0x1 ;  /* 0x0000000104040836 */ /* 0x000fc60000000000 */
[C---:B------:R-:W-:Y:S02]  /*04e0*/  LOP3.LUT R0, R16.reuse, 0x2, RZ, 0xfc, !PT ;  /* 0x0000000210007812 */ /* 0x040fe400078efcff */
[C---:B------:R-:W-:Y:S01]  /*04f0*/  LOP3.LUT R0, R16.reuse, 0x8, RZ, 0xfc, !PT ;  /* 0x0000000810007812 */ /* 0x040fe200078efcff */
[----:B------:R-:W-:Y:S01]  /*0500*/  @!P2 IMAD.MOV R4, RZ, RZ, -R4 ;  /* 0x000000ffff04a224 */ /* 0x000fe200078e0a04 */
[----:B------:R-:W-:Y:S02]  /*0510*/  @!P1 LOP3.LUT R4, RZ, R6, RZ, 0x33, !PT ;  /* 0x00000006ff049212 */ /* 0x000fe400078e33ff */
[C---:B------:R-:W-:Y:S02]  /*0520*/  LOP3.LUT R0, R16.reuse, 0xe, RZ, 0xfc, !PT ;  /* 0x0000000e10007812 */ /* 0x040fe400078efcff */
[C---:B------:R-:W-:Y:S01]  /*0530*/  LOP3.LUT R0, R16.reuse, 0x14, RZ, 0xfc, !PT ;  /* 0x0000001410007812 */ /* 0x040fe200078efcff */
[----:B------:R-:W-:Y:S01]  /*0540*/  IMAD.MOV R3, RZ, RZ, -R4 ;  /* 0x000000ffff037224 */ /* 0x000fe200078e0a04 */
[----:B------:R-:W-:Y:S01]  /*0550*/  LOP3.LUT R0, R16, 0x1a, RZ, 0xfc, !PT ;  /* 0x0000001a10007812 */ /* 0x000fe200078efcff */
[----:B------:R-:W-:Y:S01]  /*0560*/  IMAD.SHL.U32 R0, R4, 0x100, RZ ;  /* 0x0000010004007824 */ /* 0x000fe200078e00ff */
[----:B------:R-:W-:Y:S01]  /*0570*/  LOP3.LUT R5, R16, 0x4, RZ, 0xfc, !PT ;  /* 0x0000000410057812 */ /* 0x000fe200078efcff */
[----:B------:R-:W-:Y:S01]  /*0580*/  IMAD R3, R6, R3, R15 ;  /* 0x0000000306037224 */ /* 0x000fe200078e020f */
[----:B------:R-:W-:-:S02]  /*0590*/  LOP3.LUT R5, R16, 0xa, RZ, 0xfc, !PT ;  /* 0x0000000a10057812 */ /* 0x000fc400078efcff */
[----:B------:R-:W-:Y:S01]  /*05a0*/  LOP3.LUT R5, R16, 0x10, RZ, 0xfc, !PT ;  /* 0x0000001010057812 */ /* 0x000fe200078efcff */
[----:B------:R-:W-:Y:S01]  /*05b0*/  IMAD.IADD R3, R2, 0x1, R3 ;  /* 0x0000000102037824 */ /* 0x000fe200078e0203 */
[C---:B------:R-:W-:Y:S02]  /*05c0*/  LOP3.LUT R2, R16.reuse, 0x6, RZ, 0xfc, !PT ;  /* 0x0000000610027812 */ /* 0x040fe400078efcff */
[C---:B------:R-:W-:Y:S01]  /*05d0*/  LOP3.LUT R2, R16.reuse, 0xc, RZ, 0xfc, !PT ;  /* 0x0000000c10027812 */ /* 0x040fe200078efcff */
[----:B------:R-:W-:Y:S01]  /*05e0*/  IMAD R29, R3, 0x100, R14 ;  /* 0x00000100031d7824 */ /* 0x000fe200078e020e */
[C---:B------:R-:W-:Y:S02]  /*05f0*/  LOP3.LUT R2, R16.reuse, 0x12, RZ, 0xfc, !PT ;  /* 0x0000001210027812 */ /* 0x040fe400078efcff */
[C---:B------:R-:W-:Y:S02]  /*0600*/  LOP3.LUT R5, R16.reuse, 0x16, RZ, 0xfc, !PT ;  /* 0x0000001610057812 */ /* 0x040fe400078efcff */
[----:B------:R1:W-:Y:S01]  /*0610*/  STL [R1+0x39c], R29 ;  /* 0x00039c1d01007387 */ /* 0x0003e20000100800 */
[----:B------:R-:W-:-:S02]  /*0620*/  LOP3.LUT R2, R16, 0x18, RZ, 0xfc, !PT ;  /* 0x0000001810027812 */ /* 0x000fc400078efcff */
[C---:B------:R-:W-:Y:S01]  /*0630*/  LOP3.LUT R5, R16.reuse, 0x1c, RZ, 0xfc, !PT ;  /* 0x0000001c10057812 */ /* 0x040fe200078efcff */
[----:B------:R1:W-:Y:S01]  /*0640*/  STL [R1+0x310], R0 ;  /* 0x0003100001007387 */ /* 0x0003e20000100800 */
[----:B------:R-:W-:Y:S01]  /*0650*/  LOP3.LUT R2, R16, 0x1e, RZ, 0xfc, !PT ;  /* 0x0000001e10027812 */ /* 0x000fe200078efcff */
[----:B0-----:R-:W-:Y:S06]  /*0660*/  BRA.U UP0, `(.L_x_0) ;  /* 0x0000000100f47547 */ /* 0x001fec000b800000 */
[C---:B-1----:R-:W-:Y:S01]  /*0670*/  IMAD.SHL.U32 R0, R28.reuse, 0x100, RZ ;  /* 0x000001001c007824 */ /* 0x042fe200078e00ff */
[----:B------:R-:W-:Y:S01]  /*0680*/  CS2R R24, SRZ ;  /* 0x0000000000187805 */ /* 0x000fe2000001ff00 */
[C---:B------:R-:W-:Y:S01]  /*0690*/  IMAD.SHL.U32 R3, R28.reuse, 0x10, RZ ;  /* 0x000000101c037824 */ /* 0x040fe200078e00ff */
[----:B------:R-:W-:Y:S01]  /*06a0*/  CS2R R26, SRZ ;  /* 0x00000000001a7805 */ /* 0x000fe2000001ff00 */
[----:B------:R-:W-:Y:S01]  /*06b0*/  IMAD.SHL.U32 R2, R28, 0x2, RZ ;  /* 0x000000021c027824 */ /* 0x000fe200078e00ff */
[----:B------:R0:W-:Y:S01]  /*06c0*/  STL [R1+0x3a0], R0 ;  /* 0x0003a00001007387 */ /* 0x0001e20000100800 */
[----:B------:R-:W-:Y:S02]  /*06d0*/  CS2R R16, SRZ ;  /* 0x0000000000107805 */ /* 0x000fe4000001ff00 */
[----:B------:R-:W-:Y:S02]  /*06e0*/  CS2R R18, SRZ ;  /* 0x0000000000127805 */ /* 0x000fe4000001ff00 */
[----:B------:R-:W-:Y:S01]  /*06f0*/  CS2R R8, SRZ ;  /* 0x0000000000087805 */ /* 0x000fe2000001ff00 */
[----:B------:R1:W-:Y:S01]  /*0700*/  STL [R1+0x3b0], R3 ;  /* 0x0003b00301007387 */ /* 0x0003e20000100800 */
[----:B------:R-:W-:-:S02]  /*0710*/  CS2R R10, SRZ ;  /* 0x00000000000a7805 */ /* 0x000fc4000001ff00 */
[----:B------:R-:W-:Y:S02]  /*0720*/  CS2R R4, SRZ ;  /* 0x0000000000047805 */ /* 0x000fe4000001ff00 */
[----:B------:R-:W-:Y:S01]  /*0730*/  CS2R R6, SRZ ;  /* 0x0000000000067805 */ /* 0x000fe2000001ff00 */
[----:B------:R1:W-:Y:S01]  /*0740*/  STL [R1+0x398], R2 ;  /* 0x0003980201007387 */ /* 0x0003e20000100800 */
[----:B------:R-:W-:Y:S01]  /*0750*/  CS2R R12, SRZ ;  /* 0x00000000000c7805 */ /* 0x000fe2000001ff00 */
[----:B0-----:R-:W-:Y:S01]  /*0760*/  IMAD.SHL.U32 R0, R28, 0x8, RZ ;  /* 0x000000081c007824 */ /* 0x001fe200078e00ff */
[----:B------:R-:W-:Y:S02]  /*0770*/  CS2R R14, SRZ ;  /* 0x00000000000e7805 */ /* 0x000fe4000001ff00 */
[----:B------:R-:W-:Y:S02]  /*0780*/  CS2R R20, SRZ ;  /* 0x0000000000147805 */ /* 0x000fe4000001ff00 */
[----:B------:R-:W-:Y:S01]  /*0790*/  CS2R R22, SRZ ;  /* 0x0000000000167805 */ /* 0x000fe2000001ff00 */
[----:B------:R1:W-:Y:S04]  /*07a0*/  STL [R1+0x3ac], R0 ;  /* 0x0003ac0001007387 */ /* 0x0003e80000100800 */
[----:B------:R1:W-:Y:S04]  /*07b0*/  STL [R1], RZ ;  /* 0x000000ff01007387 */ /* 0x0003e80000100800 */
[----:B------:R1:W-:Y:S04]  /*07c0*/  STL [R1+0x4], RZ ;  /* 0x000004ff01007387 */ /* 0x0003e80000100800 */
        /* <DEDUP_REMOVED lines=37> */
[----:B------:R1:W-:Y:S01]  /*0a20*/  STL [R1+0x25c], RZ ;  /* 0x00025cff01007387 */ /* 0x0003e20000100800 */
[----:B------:R-:W-:Y:S05]  /*0a30*/  BRA `(.L_x_1) ;  /* 0x0000008400a07947 */ /* 0x000fea0003800000 */
.L_x_0:
[----:B------:R-:W-:Y:S01]  /*0a40*/  IABS R6, R8 ;  /* 0x0000000800067213 */ /* 0x000fe20000000000 */
[----:B------:R-:W-:Y:S01]  /*0a50*/  IMAD.MOV.U32 R23, RZ, RZ, R0 ;  /* 0x000000ffff177224 */ /* 0x000fe200078e0000 */
[----:B------:R-:W-:Y:S01]  /*0a60*/  IABS R13, R9 ;  /* 0x00000009000d7213 */ /* 0x000fe20000000000 */
[----:B------:R-:W-:Y:S01]  /*0a70*/  IMAD.MOV.U32 R2, RZ, RZ, RZ ;  /* 0x000000ffff027224 */ /* 0x000fe200078e00ff */
[----:B------:R-:W0:Y:S01]  /*0a80*/  I2F.RP R11, R6 ;  /* 0x00000006000b7306 */ /* 0x000e220000209400 */
[----:B------:R-:W-:Y:S01]  /*0a90*/  IABS R7, R29 ;  /* 0x0000001d00077213 */ /* 0x000fe20000000000 */
[----:B------:R2:W-:Y:S01]  /*0aa0*/  STL [R1+0x400], R9 ;  /* 0x0004000901007387 */ /* 0x0005e20000100800 */
[C---:B------:R-:W-:Y:S01]  /*0ab0*/  LEA.HI R14, R28.reuse, R23, RZ, 0x1b ;  /* 0x000000171c0e7211 */ /* 0x040fe200078fd8ff */
[----:B------:R-:W3:Y:S01]  /*0ac0*/  LDCU UR6, c[0x0][0x3b0] ;  /* 0x00007600ff0677ac */ /* 0x000ee20008000800 */
[----:B------:R-:W-:Y:S02]  /*0ad0*/  SHF.R.U32.HI R20, RZ, 0x5, R28 ;  /* 0x00000005ff147819 */ /* 0x000fe4000001161c */
[----:B------:R-:W-:Y:S01]  /*0ae0*/  LOP3.LUT R15, R28, 0x7, RZ, 0xc0, !PT ;  /* 0x000000071c0f7812 */ /* 0x000fe200078ec0ff */
[----:B------:R-:W4:Y:S01]  /*0af0*/  I2F.RP R10, R13 ;  /* 0x0000000d000a7306 */ /* 0x000f220000209400 */
[----:B------:R-:W-:Y:S01]  /*0b00*/  VIADD R12, R14, 0xf0 ;  /* 0x000000f00e0c7836 */ /* 0x000fe20000000000 */
[----:B------:R-:W-:Y:S01]  /*0b10*/  SGXT.U32 R20, R20, 0x4 ;  /* 0x000000041414781a */ /* 0x000fe20000000000 */
[----:B------:R-:W1:Y:S01]  /*0b20*/  LDCU.128 UR12, c[0x0][0x380] ;  /* 0x00007000ff0c77ac */ /* 0x000e620008000c00 */
[----:B--2---:R-:W-:Y:S01]  /*0b30*/  IMAD.SHL.U32 R9, R28, 0x2, RZ ;  /* 0x000000021c097824 */ /* 0x004fe200078e00ff */
[----:B------:R-:W-:Y:S01]  /*0b40*/  ISETP.GE.AND P5, PT, R29, RZ, PT ;  /* 0x000000ff1d00720c */ /* 0x000fe20003fa6270 */
[----:B-1----:R-:W-:Y:S01]  /*0b50*/  VIADD R29, R14, 0x70 ;  /* 0x000000700e1d7836 */ /* 0x002fe20000000000 */
[----:B------:R-:W-:Y:S01]  /*0b60*/  LOP3.LUT R20, R23, R20, RZ, 0xfc, !PT ;  /* 0x0000001417147212 */ /* 0x000fe200078efcff */
[----:B0-----:R-:W0:Y:S01]  /*0b70*/  MUFU.RCP R11, R11 ;  /* 0x0000000b000b7308 */ /* 0x001e220000001000 */
[----:B------:R-:W-:Y:S01]  /*0b80*/  STL [R1+0x398], R9 ;  /* 0x0003980901007387 */ /* 0x000fe20000100800 */
[----:B------:R-:W-:Y:S01]  /*0b90*/  ISETP.NE.AND P2, PT, R8, RZ, PT ;  /* 0x000000ff0800720c */ /* 0x000fe20003f45270 */
[----:B------:R-:W1:Y:S01]  /*0ba0*/  LDCU UR10, c[0x0][0x3a4] ;  /* 0x00007480ff0a77ac */ /* 0x000e620008000800 */
[----:B------:R-:W-:-:S02]  /*0bb0*/  ISETP.GE.AND P4, PT, R12, RZ, PT ;  /* 0x000000ff0c00720c */ /* 0x000fc40003f86270 */
[C---:B------:R-:W-:Y:S02]  /*0bc0*/  LOP3.LUT R26, R20.reuse, 0xa0, RZ, 0xfc, !PT ;  /* 0x000000a0141a7812 */ /* 0x040fe400078efcff */
[----:B----4-:R-:W2:Y:S01]  /*0bd0*/  MUFU.RCP R0, R10 ;  /* 0x0000000a00007308 */ /* 0x010ea20000001000 */
[----:B------:R-:W-:Y:S01]  /*0be0*/  LOP3.LUT R27, R20, 0x60, RZ, 0xfc, !PT ;  /* 0x00000060141b7812 */ /* 0x000fe200078efcff */
[----:B0-----:R-:W-:Y:S01]  /*0bf0*/  VIADD R3, R11, 0xffffffe ;  /* 0x0ffffffe0b037836 */ /* 0x001fe20000000000 */
[----:B------:R-:W-:-:S05]  /*0c00*/  IABS R11, R12 ;  /* 0x0000000c000b7213 */ /* 0x000fca0000000000 */
[----:B------:R-:W0:Y:S01]  /*0c10*/  F2I.FTZ.U32.TRUNC.NTZ R3, R3 ;  /* 0x0000000300037305 */ /* 0x000e22000021f000 */
[----:B--2---:R-:W-:-:S07]  /*0c20*/  VIADD R4, R0, 0xffffffe ;  /* 0x0ffffffe00047836 */ /* 0x004fce0000000000 */
[----:B------:R2:W4:Y:S01]  /*0c30*/  F2I.FTZ.U32.TRUNC.NTZ R5, R4 ;  /* 0x0000000400057305 */ /* 0x000522000021f000 */
[----:B0-----:R-:W-:Y:S02]  /*0c40*/  IMAD.MOV R0, RZ, RZ, -R3 ;  /* 0x000000ffff007224 */ /* 0x001fe400078e0a03 */
[----:B--2---:R-:W-:Y:S02]  /*0c50*/  IMAD.MOV.U32 R4, RZ, RZ, RZ ;  /* 0x000000ffff047224 */ /* 0x004fe400078e00ff */
[----:B------:R-:W-:-:S04]  /*0c60*/  IMAD R0, R0, R6, RZ ;  /* 0x0000000600007224 */ /* 0x000fc800078e02ff */
[----:B------:R-:W-:-:S04]  /*0c70*/  IMAD.HI.U32 R2, R3, R0, R2 ;  /* 0x0000000003027227 */ /* 0x000fc800078e0002 */
[----:B----4-:R-:W-:Y:S02]  /*0c80*/  IMAD.MOV R0, RZ, RZ, -R5 ;  /* 0x000000ffff007224 */ /* 0x010fe400078e0a05 */
[----:B------:R-:W-:-:S04]  /*0c90*/  IMAD.HI.U32 R2, R2, R7, RZ ;  /* 0x0000000702027227 */ /* 0x000fc800078e00ff */
[----:B------:R-:W-:Y:S02]  /*0ca0*/  IMAD.MOV R2, RZ, RZ, -R2 ;  /* 0x000000ffff027224 */ /* 0x000fe400078e0a02 */
[----:B------:R-:W-:Y:S02]  /*0cb0*/  IMAD R0, R0, R13, RZ ;  /* 0x0000000d00007224 */ /* 0x000fe400078e02ff */
[----:B------:R-:W-:Y:S02]  /*0cc0*/  IMAD R2, R6, R2, R7 ;  /* 0x0000000206027224 */ /* 0x000fe400078e0207 */
[----:B------:R-:W-:Y:S01]  /*0cd0*/  IMAD.HI.U32 R0, R5, R0, R4 ;  /* 0x0000000005007227 */ /* 0x000fe200078e0004 */
[----:B------:R-:W-:Y:S02]  /*0ce0*/  LOP3.LUT R4, R20, 0xe0, RZ, 0xfc, !PT ;  /* 0x000000e014047812 */ /* 0x000fe400078efcff */
[----:B------:R-:W-:Y:S01]  /*0cf0*/  ISETP.GT.U32.AND P0, PT, R6, R2, PT ;  /* 0x000000020600720c */ /* 0x000fe20003f04070 */
[----:B------:R-:W-:Y:S01]  /*0d00*/  IMAD.SHL.U32 R5, R28, 0x10, RZ ;  /* 0x000000101c057824 */ /* 0x000fe200078e00ff */
[----:B------:R-:W-:Y:S01]  /*0d10*/  IABS R10, R4 ;  /* 0x00000004000a7213 */ /* 0x000fe20000000000 */
[----:B------:R-:W-:-:S03]  /*0d20*/  IMAD.HI.U32 R7, R0, R11, RZ ;  /* 0x0000000b00077227 */ /* 0x000fc600078e00ff */
[----:B------:R0:W-:Y:S01]  /*0d30*/  STL [R1+0x3b0], R5 ;  /* 0x0003b00501007387 */ /* 0x0001e20000100800 */
[----:B------:R-:W-:Y:S01]  /*0d40*/  IMAD.SHL.U32 R3, R28, 0x8, RZ ;  /* 0x000000081c037824 */ /* 0x000fe200078e00ff */
[----:B------:R-:W-:Y:S01]  /*0d50*/  LEA R28, R15, UR5, 0x6 ;  /* 0x000000050f1c7c11 */ /* 0x000fe2000f8e30ff */
[----:B------:R-:W-:-:S03]  /*0d60*/  IMAD.MOV R7, RZ, RZ, -R7 ;  /* 0x000000ffff077224 */ /* 0x000fc600078e0a07 */
[----:B------:R2:W-:Y:S01]  /*0d70*/  STL [R1+0x3ac], R3 ;  /* 0x0003ac0301007387 */ /* 0x0005e20000100800 */
[----:B------:R-:W-:Y:S01]  /*0d80*/  LOP3.LUT R15, R3, 0x30, R9, 0x48, !PT ;  /* 0x00000030030f7812 */ /* 0x000fe200078e4809 */
[----:B------:R-:W-:Y:S02]  /*0d90*/  @!P0 IMAD.IADD R2, R2, 0x1, -R6 ;  /* 0x0000000102028824 */ /* 0x000fe400078e0a06 */
[----:B------:R-:W-:Y:S01]  /*0da0*/  IMAD R11, R13, R7, R11 ;  /* 0x000000070d0b7224 */ /* 0x000fe200078e020b */
[----:B0-----:R-:W-:Y:S01]  /*0db0*/  LOP3.LUT R5, R5, 0x600, RZ, 0xc0, !PT ;  /* 0x0000060005057812 */ /* 0x001fe200078ec0ff */
[----:B------:R-:W-:Y:S01]  /*0dc0*/  STL [R1+0x404], R9 ;  /* 0x0004040901007387 */ /* 0x000fe20000100800 */
[----:B------:R-:W-:Y:S02]  /*0dd0*/  ISETP.GT.U32.AND P1, PT, R6, R2, PT ;  /* 0x000000020600720c */ /* 0x000fe40003f24070 */
[----:B------:R-:W-:Y:S01]  /*0de0*/  IADD3 R28, PT, PT, R15, R28, R5 ;  /* 0x0000001c0f1c7210 */ /* 0x000fe20007ffe005 */
[----:B--2---:R-:W-:Y:S01]  /*0df0*/  VIADD R3, R14, 0xd0 ;  /* 0x000000d00e037836 */ /* 0x004fe20000000000 */
[----:B------:R-:W-:Y:S01]  /*0e00*/  ISETP.GT.U32.AND P0, PT, R13, R11, PT ;  /* 0x0000000b0d00720c */ /* 0x000fe20003f04070 */
[----:B------:R-:W-:-:S02]  /*0e10*/  IMAD.HI.U32 R5, R0, R10, RZ ;  /* 0x0000000a00057227 */ /* 0x000fc400078e00ff */
[----:B------:R0:W-:Y:S01]  /*0e20*/  STL [R1+0x3f8], R28 ;  /* 0x0003f81c01007387 */ /* 0x0001e20000100800 */
[----:B------:R-:W-:Y:S01]  /*0e30*/  IABS R19, R3 ;  /* 0x0000000300137213 */ /* 0x000fe20000000000 */
[----:B------:R-:W-:Y:S01]  /*0e40*/  IMAD.MOV R5, RZ, RZ, -R5 ;  /* 0x000000ffff057224 */ /* 0x000fe200078e0a05 */
[----:B------:R-:W-:Y:S01]  /*0e50*/  ISETP.GE.AND P3, PT, R3, RZ, PT ;  /* 0x000000ff0300720c */ /* 0x000fe20003f66270 */
[----:B------:R-:W-:Y:S01]  /*0e60*/  VIADD R15, R14, 0xb0 ;  /* 0x000000b00e0f7836 */ /* 0x000fe20000000000 */
[----:B------:R-:W-:Y:S01]  /*0e70*/  LOP3.LUT R3, R20, 0xc0, RZ, 0xfc, !PT ;  /* 0x000000c014037812 */ /* 0x000fe200078efcff */
[----:B------:R-:W-:-:S04]  /*0e80*/  IMAD.HI.U32 R7, R0, R19, RZ ;  /* 0x0000001300077227 */ /* 0x000fc800078e00ff */
[----:B------:R-:W-:Y:S01]  /*0e90*/  IMAD R10, R13, R5, R10 ;  /* 0x000000050d0a7224 */ /* 0x000fe200078e020a */
[----:B------:R-:W-:Y:S01]  /*0ea0*/  IABS R5, R3 ;  /* 0x0000000300057213 */ /* 0x000fe20000000000 */
[----:B------:R-:W-:Y:S01]  /*0eb0*/  IMAD.MOV R7, RZ, RZ, -R7 ;  /* 0x000000ffff077224 */ /* 0x000fe200078e0a07 */
[----:B0-----:R-:W-:Y:S01]  /*0ec0*/  LOP3.LUT R28, R20, 0x20, RZ, 0xfc, !PT ;  /* 0x00000020141c7812 */ /* 0x001fe200078efcff */
[----:B------:R-:W-:Y:S01]  /*0ed0*/  @!P1 IMAD.IADD R2, R2, 0x1, -R6 ;  /* 0x0000000102029824 */ /* 0x000fe200078e0a06 */
[----:B------:R-:W-:Y:S01]  /*0ee0*/  ISETP.GE.AND P1, PT, R15, RZ, PT ;  /* 0x000000ff0f00720c */ /* 0x000fe20003f26270 */
[----:B------:R-:W-:Y:S01]  /*0ef0*/  IMAD R19, R13, R7, R19 ;  /* 0x000000070d137224 */ /* 0x000fe200078e0213 */
[----:B------:R-:W-:Y:S01]  /*0f00*/  IABS R15, R15 ;  /* 0x0000000f000f7213 */ /* 0x000fe20000000000 */
[----:B------:R-:W-:Y:S01]  /*0f10*/  @!P0 IMAD.IADD R11, R11, 0x1, -R13 ;  /* 0x000000010b0b8824 */ /* 0x000fe200078e0a0d */
[C---:B------:R-:W-:Y:S01]  /*0f20*/  ISETP.GT.U32.AND P0, PT, R13.reuse, R10, PT ;  /* 0x0000000a0d00720c */ /* 0x040fe20003f04070 */
[----:B------:R-:W-:Y:S01]  /*0f30*/  @!P5 IMAD.MOV R2, RZ, RZ, -R2 ;  /* 0x000000ffff02d224 */ /* 0x000fe200078e0a02 */
[C---:B------:R-:W-:Y:S01]  /*0f40*/  ISETP.GT.U32.AND P5, PT, R13.reuse, R19, PT ;  /* 0x000000130d00720c */ /* 0x040fe20003fa4070 */
[----:B------:R-:W-:Y:S01]  /*0f50*/  VIADD R7, R14, 0x90 ;  /* 0x000000900e077836 */ /* 0x000fe20000000000 */
[----:B------:R-:W-:Y:S01]  /*0f60*/  @!P2 LOP3.LUT R2, RZ, R8, RZ, 0x33, !PT ;  /* 0x00000008ff02a212 */ /* 0x000fe200078e33ff */
[----:B------:R-:W-:Y:S01]  /*0f70*/  IMAD.HI.U32 R6, R0, R5, RZ ;  /* 0x0000000500067227 */ /* 0x000fe200078e00ff */
[----:B------:R-:W-:-:S02]  /*0f80*/  ISETP.GT.U32.AND P6, PT, R13, R11, PT ;  /* 0x0000000b0d00720c */ /* 0x000fc40003fc4070 */
[----:B------:R-:W-:Y:S01]  /*0f90*/  IABS R12, R7 ;  /* 0x00000007000c7213 */ /* 0x000fe20000000000 */
[----:B------:R-:W-:Y:S01]  /*0fa0*/  IMAD.MOV R6, RZ, RZ, -R6 ;  /* 0x000000ffff067224 */ /* 0x000fe200078e0a06 */
[----:B------:R-:W-:Y:S01]  /*0fb0*/  ISETP.GE.AND P2, PT, R7, RZ, PT ;  /* 0x000000ff0700720c */ /* 0x000fe20003f46270 */
[----:B------:R-:W-:Y:S01]  /*0fc0*/  IMAD.MOV.U32 R7, RZ, RZ, R15 ;  /* 0x000000ffff077224 */ /* 0x000fe200078e000f */
[----:B------:R-:W-:Y:S01]  /*0fd0*/  LOP3.LUT R15, R20, 0x80, RZ, 0xfc, !PT ;  /* 0x00000080140f7812 */ /* 0x000fe200078efcff */
[----:B------:R-:W-:Y:S01]  /*0fe0*/  @!P0 IMAD.IADD R10, R10, 0x1, -R13 ;  /* 0x000000010a0a8824 */ /* 0x000fe200078e0a0d */
[----:B------:R0:W-:Y:S01]  /*0ff0*/  STL [R1+0x3fc], R2 ;  /* 0x0003fc0201007387 */ /* 0x0001e20000100800 */
[----:B------:R-:W-:Y:S01]  /*1000*/  IMAD R8, R13, R6, R5 ;  /* 0x000000060d087224 */ /* 0x000fe200078e0205 */
[----:B------:R-:W-:Y:S01]  /*1010*/  IABS R6, R26 ;  /* 0x0000001a00067213 */ /* 0x000fe20000000000 */
[----:B------:R-:W-:Y:S01]  /*1020*/  @!P5 IMAD.IADD R19, R19, 0x1, -R13 ;  /* 0x000000011313d824 */ /* 0x000fe200078e0a0d */
[----:B------:R-:W-:Y:S01]  /*1030*/  ISETP.GT.U32.AND P5, PT, R13, R10, PT ;  /* 0x0000000a0d00720c */ /* 0x000fe20003fa4070 */
[----:B------:R-:W-:-:S02]  /*1040*/  IMAD.MOV.U32 R5, RZ, RZ, R12 ;  /* 0x000000ffff057224 */ /* 0x000fc400078e000c */
[----:B------:R-:W-:Y:S01]  /*1050*/  IMAD.HI.U32 R12, R0, R7, RZ ;  /* 0x00000007000c7227 */ /* 0x000fe200078e00ff */
[----:B------:R-:W-:Y:S02]  /*1060*/  ISETP.GT.U32.AND P0, PT, R13, R19, PT ;  /* 0x000000130d00720c */ /* 0x000fe40003f04070 */
[----:B0-----:R-:W-:Y:S01]  /*1070*/  LOP3.LUT R2, R20, 0x40, RZ, 0xfc, !PT ;  /* 0x0000004014027812 */ /* 0x001fe200078efcff */
[----:B------:R-:W-:Y:S02]  /*1080*/  IMAD.MOV R12, RZ, RZ, -R12 ;  /* 0x000000ffff0c7224 */ /* 0x000fe400078e0a0c */
[----:B------:R-:W-:Y:S01]  /*1090*/  @!P6 IMAD.IADD R11, R11, 0x1, -R13 ;  /* 0x000000010b0be824 */ /* 0x000fe200078e0a0d */
[C---:B------:R-:W-:Y:S01]  /*10a0*/  ISETP.GT.U32.AND P6, PT, R13.reuse, R8, PT ;  /* 0x000000080d00720c */ /* 0x040fe20003fc4070 */
[----:B------:R-:W-:Y:S02]  /*10b0*/  IMAD R7, R13, R12, R7 ;  /* 0x0000000c0d077224 */ /* 0x000fe400078e0207 */
[----:B------:R-:W-:-:S02]  /*10c0*/  @!P5 IMAD.IADD R10, R10, 0x1, -R13 ;  /* 0x000000010a0ad824 */ /* 0x000fc400078e0a0d */
[----:B------:R-:W-:Y:S01]  /*10d0*/  @!P4 IMAD.MOV R11, RZ, RZ, -R11 ;  /* 0x000000ffff0bc224 */ /* 0x000fe200078e0a0b */
[----:B------:R-:W-:Y:S01]  /*10e0*/  ISETP.GT.U32.AND P5, PT, R13, R7, PT ;  /* 0x000000070d00720c */ /* 0x000fe20003fa4070 */
[----:B------:R-:W-:Y:S01]  /*10f0*/  IMAD.HI.U32 R12, R0, R6, RZ ;  /* 0x00000006000c7227 */ /* 0x000fe200078e00ff */
[----:B------:R-:W-:Y:S02]  /*1100*/  ISETP.GE.AND P4, PT, R4, RZ, PT ;  /* 0x000000ff0400720c */ /* 0x000fe40003f86270 */
[----:B------:R0:W-:Y:S01]  /*1110*/  STL [R1+0x408], R11 ;  /* 0x0004080b01007387 */ /* 0x0001e20000100800 */
[----:B------:R-:W-:-:S04]  /*1120*/  IMAD.HI.U32 R4, R0, R5, RZ ;  /* 0x0000000500047227 */ /* 0x000fc800078e00ff */
[----:B------:R-:W-:Y:S02]  /*1130*/  IMAD.MOV R4, RZ, RZ, -R4 ;  /* 0x000000ffff047224 */ /* 0x000fe400078e0a04 */
[----:B------:R-:W-:Y:S02]  /*1140*/  IMAD.MOV R12, RZ, RZ, -R12 ;  /* 0x000000ffff0c7224 */ /* 0x000fe400078e0a0c */
[----:B------:R-:W-:Y:S02]  /*1150*/  @!P5 IMAD.IADD R7, R7, 0x1, -R13 ;  /* 0x000000010707d824 */ /* 0x000fe400078e0a0d */
[C---:B------:R-:W-:Y:S01]  /*1160*/  IMAD R5, R13.reuse, R4, R5 ;  /* 0x000000040d057224 */ /* 0x040fe200078e0205 */
[----:B------:R-:W-:Y:S01]  /*1170*/  IABS R4, R29 ;  /* 0x0000001d00047213 */ /* 0x000fe20000000000 */
[--C-:B------:R-:W-:Y:S01]  /*1180*/  @!P6 IMAD.IADD R8, R8, 0x1, -R13.reuse ;  /* 0x000000010808e824 */ /* 0x100fe200078e0a0d */
[C---:B------:R-:W-:Y:S01]  /*1190*/  ISETP.GT.U32.AND P5, PT, R13.reuse, R7, PT ;  /* 0x000000070d00720c */ /* 0x040fe20003fa4070 */
[----:B------:R-:W-:Y:S01]  /*11a0*/  IMAD R6, R13, R12, R6 ;  /* 0x0000000c0d067224 */ /* 0x000fe200078e0206 */
[----:B------:R-:W-:Y:S01]  /*11b0*/  IABS R12, R27 ;  /* 0x0000001b000c7213 */ /* 0x000fe20000000000 */
[----:B------:R-:W-:Y:S01]  /*11c0*/  @!P0 IMAD.IADD R19, R19, 0x1, -R13 ;  /* 0x0000000113138824 */ /* 0x000fe200078e0a0d */
[----:B------:R-:W-:Y:S01]  /*11d0*/  ISETP.GT.U32.AND P6, PT, R13, R8, PT ;  /* 0x000000080d00720c */ /* 0x000fe20003fc4070 */
[----:B------:R-:W-:Y:S01]  /*11e0*/  VIADD R9, R14, 0x50 ;  /* 0x000000500e097836 */ /* 0x000fe20000000000 */
[----:B------:R-:W-:Y:S01]  /*11f0*/  ISETP.GE.AND P0, PT, R3, RZ, PT ;  /* 0x000000ff0300720c */ /* 0x000fe20003f06270 */
[----:B------:R-:W-:Y:S01]  /*1200*/  IMAD.HI.U32 R18, R0, R12, RZ ;  /* 0x0000000c00127227 */ /* 0x000fe200078e00ff */
[----:B------:R-:W-:-:S02]  /*1210*/  IABS R3, R15 ;  /* 0x0000000f00037213 */ /* 0x000fc40000000000 */
[----:B------:R2:W-:Y:S01]  /*1220*/  STL [R1+0x10], R9 ;  /* 0x0000100901007387 */ /* 0x0005e20000100800 */
[----:B------:R-:W-:Y:S01]  /*1230*/  IMAD.MOV R18, RZ, RZ, -R18 ;  /* 0x000000ffff127224 */ /* 0x000fe200078e0a12 */
[----:B------:R-:W-:Y:S01]  /*1240*/  IABS R21, R9 ;  /* 0x0000000900157213 */ /* 0x000fe20000000000 */
[--C-:B------:R-:W-:Y:S01]  /*1250*/  @!P5 IMAD.IADD R7, R7, 0x1, -R13.reuse ;  /* 0x000000010707d824 */ /* 0x100fe200078e0a0d */
[C---:B------:R-:W-:Y:S01]  /*1260*/  ISETP.GT.U32.AND P5, PT, R13.reuse, R5, PT ;  /* 0x000000050d00720c */ /* 0x040fe20003fa4070 */
[C---:B------:R-:W-:Y:S02]  /*1270*/  IMAD R12, R13.reuse, R18, R12 ;  /* 0x000000120d0c7224 */ /* 0x040fe400078e020c */
[----:B------:R-:W-:Y:S01]  /*1280*/  @!P6 IMAD.IADD R8, R8, 0x1, -R13 ;  /* 0x000000010808e824 */ /* 0x000fe200078e0a0d */
[----:B------:R-:W-:Y:S01]  /*1290*/  ISETP.GT.U32.AND P6, PT, R13, R6, PT ;  /* 0x000000060d00720c */ /* 0x000fe20003fc4070 */
[----:B------:R-:W-:-:S04]  /*12a0*/  IMAD.HI.U32 R16, R0, R3, RZ ;  /* 0x0000000300107227 */ /* 0x000fc800078e00ff */
[----:B------:R-:W-:Y:S02]  /*12b0*/  IMAD.MOV R16, RZ, RZ, -R16 ;  /* 0x000000ffff107224 */ /* 0x000fe400078e0a10 */
[----:B------:R-:W-:Y:S02]  /*12c0*/  @!P4 IMAD.MOV R10, RZ, RZ, -R10 ;  /* 0x000000ffff0ac224 */ /* 0x000fe400078e0a0a */
[----:B------:R-:W-:Y:S02]  /*12d0*/  @!P5 IMAD.IADD R5, R5, 0x1, -R13 ;  /* 0x000000010505d824 */ /* 0x000fe400078e0a0d */
[C---:B------:R-:W-:Y:S01]  /*12e0*/  IMAD R3, R13.reuse, R16, R3 ;  /* 0x000000100d037224 */ /* 0x040fe200078e0203 */
[----:B------:R-:W-:Y:S01]  /*12f0*/  IABS R16, R2 ;  /* 0x0000000200107213 */ /* 0x000fe20000000000 */
[----:B------:R-:W-:Y:S01]  /*1300*/  @!P6 IMAD.IADD R6, R6, 0x1, -R13 ;  /* 0x000000010606e824 */ /* 0x000fe200078e0a0d */
[C---:B------:R-:W-:Y:S01]  /*1310*/  ISETP.GT.U32.AND P5, PT, R13.reuse, R5, PT ;  /* 0x000000050d00720c */ /* 0x040fe20003fa4070 */
[----:B------:R-:W-:Y:S01]  /*1320*/  IMAD.HI.U32 R22, R0, R4, RZ ;  /* 0x0000000400167227 */ /* 0x000fe200078e00ff */
[----:B------:R-:W-:-:S02]  /*1330*/  ISETP.GT.U32.AND P6, PT, R13, R3, PT ;  /* 0x000000030d00720c */ /* 0x000fc40003fc4070 */
[----:B------:R-:W-:Y:S01]  /*1340*/  ISETP.GT.U32.AND P4, PT, R13, R6, PT ;  /* 0x000000060d00720c */ /* 0x000fe20003f84070 */
[----:B------:R-:W-:Y:S02]  /*1350*/  IMAD.MOV R22, RZ, RZ, -R22 ;  /* 0x000000ffff167224 */ /* 0x000fe400078e0a16 */
[----:B------:R-:W-:-:S04]  /*1360*/  IMAD.HI.U32 R17, R0, R21, RZ ;  /* 0x0000001500117227 */ /* 0x000fc800078e00ff */
[----:B------:R-:W-:Y:S02]  /*1370*/  IMAD R4, R13, R22, R4 ;  /* 0x000000160d047224 */ /* 0x000fe400078e0204 */
[--C-:B------:R-:W-:Y:S01]  /*1380*/  @!P5 IMAD.IADD R5, R5, 0x1, -R13.reuse ;  /* 0x000000010505d824 */ /* 0x100fe200078e0a0d */
[----:B------:R-:W-:Y:S01]  /*1390*/  ISETP.GT.U32.AND P5, PT, R13, R12, PT ;  /* 0x0000000c0d00720c */ /* 0x000fe20003fa4070 */
[--C-:B------:R-:W-:Y:S02]  /*13a0*/  @!P6 IMAD.IADD R3, R3, 0x1, -R13.reuse ;  /* 0x000000010303e824 */ /* 0x100fe400078e0a0d */
[----:B------:R-:W-:Y:S01]  /*13b0*/  @!P4 IMAD.IADD R6, R6, 0x1, -R13 ;  /* 0x000000010606c824 */ /* 0x000fe200078e0a0d */
[C---:B------:R-:W-:Y:S01]  /*13c0*/  ISETP.GT.U32.AND P4, PT, R13.reuse, R4, PT ;  /* 0x000000040d00720c */ /* 0x040fe20003f84070 */
[----:B------:R-:W-:Y:S01]  /*13d0*/  IMAD.HI.U32 R18, R0, R16, RZ ;  /* 0x0000001000127227 */ /* 0x000fe200078e00ff */
[----:B------:R-:W-:-:S03]  /*13e0*/  ISETP.GT.U32.AND P6, PT, R13, R3, PT ;  /* 0x000000030d00720c */ /* 0x000fc60003fc4070 */
[----:B------:R-:W-:Y:S02]  /*13f0*/  IMAD.MOV R22, RZ, RZ, -R17 ;  /* 0x000000ffff167224 */ /* 0x000fe400078e0a11 */
[----:B------:R-:W-:Y:S01]  /*1400*/  IMAD.MOV R17, RZ, RZ, -R18 ;  /* 0x000000ffff117224 */ /* 0x000fe200078e0a12 */
[----:B------:R-:W-:Y:S01]  /*1410*/  IABS R18, R20 ;  /* 0x0000001400127213 */ /* 0x000fe20000000000 */
[----:B------:R-:W-:Y:S01]  /*1420*/  @!P5 IMAD.IADD R12, R12, 0x1, -R13 ;  /* 0x000000010c0cd824 */ /* 0x000fe200078e0a0d */
[----:B------:R-:W-:Y:S01]  /*1430*/  ISETP.GE.AND P5, PT, R26, RZ, PT ;  /* 0x000000ff1a00720c */ /* 0x000fe20003fa6270 */
[----:B------:R-:W-:Y:S01]  /*1440*/  IMAD R21, R13, R22, R21 ;  /* 0x000000160d157224 */ /* 0x000fe200078e0215 */
[----:B------:R-:W4:Y:S01]  /*1450*/  LDL.LU R26, [R1+0x10] ;  /* 0x00001000011a7983 */ /* 0x000f220000300800 */
[C---:B0-----:R-:W-:Y:S02]  /*1460*/  VIADD R11, R14.reuse, 0x30 ;  /* 0x000000300e0b7836 */ /* 0x041fe40000000000 */
[----:B--2---:R-:W-:-:S02]  /*1470*/  VIADD R9, R14, 0x10 ;  /* 0x000000100e097836 */ /* 0x004fc40000000000 */
[----:B------:R-:W-:Y:S01]  /*1480*/  IMAD R14, R13, R17, R16 ;  /* 0x000000110d0e7224 */ /* 0x000fe200078e0210 */
[----:B------:R-:W-:Y:S01]  /*1490*/  IABS R24, R11 ;  /* 0x0000000b00187213 */ /* 0x000fe20000000000 */
[--C-:B------:R-:W-:Y:S01]  /*14a0*/  @!P6 IMAD.IADD R3, R3, 0x1, -R13.reuse ;  /* 0x000000010303e824 */ /* 0x100fe200078e0a0d */
[C---:B------:R-:W-:Y:S01]  /*14b0*/  ISETP.GT.U32.AND P6, PT, R13.reuse, R21, PT ;  /* 0x000000150d00720c */ /* 0x040fe20003fc4070 */
[----:B------:R-:W-:Y:S01]  /*14c0*/  @!P4 IMAD.IADD R4, R4, 0x1, -R13 ;  /* 0x000000010404c824 */ /* 0x000fe200078e0a0d */
[----:B------:R-:W-:Y:S01]  /*14d0*/  ISETP.GT.U32.AND P4, PT, R13, R14, PT ;  /* 0x0000000e0d00720c */ /* 0x000fe20003f84070 */
[----:B------:R-:W-:Y:S01]  /*14e0*/  IMAD.HI.U32 R25, R0, R24, RZ ;  /* 0x0000001800197227 */ /* 0x000fe200078e00ff */
[----:B------:R-:W-:Y:S02]  /*14f0*/  IABS R16, R9 ;  /* 0x0000000900107213 */ /* 0x000fe40000000000 */
[----:B------:R-:W-:Y:S01]  /*1500*/  IABS R17, R28 ;  /* 0x0000001c00117213 */ /* 0x000fe20000000000 */
[----:B------:R-:W-:-:S02]  /*1510*/  IMAD.MOV R25, RZ, RZ, -R25 ;  /* 0x000000ffff197224 */ /* 0x000fc400078e0a19 */
[----:B------:R-:W-:Y:S02]  /*1520*/  @!P5 IMAD.MOV R6, RZ, RZ, -R6 ;  /* 0x000000ffff06d224 */ /* 0x000fe400078e0a06 */
[----:B------:R-:W-:Y:S02]  /*1530*/  @!P0 IMAD.MOV R8, RZ, RZ, -R8 ;  /* 0x000000ffff088224 */ /* 0x000fe400078e0a08 */
[--C-:B------:R-:W-:Y:S01]  /*1540*/  @!P6 IMAD.IADD R21, R21, 0x1, -R13.reuse ;  /* 0x000000011515e824 */ /* 0x100fe200078e0a0d */
[----:B------:R-:W-:Y:S01]  /*1550*/  ISETP.GE.AND P6, PT, R15, RZ, PT ;  /* 0x000000ff0f00720c */ /* 0x000fe20003fc6270 */
[----:B------:R-:W-:Y:S02]  /*1560*/  @!P4 IMAD.IADD R14, R14, 0x1, -R13 ;  /* 0x000000010e0ec824 */ /* 0x000fe400078e0a0d */
[C---:B------:R-:W-:Y:S02]  /*1570*/  IMAD R15, R13.reuse, R25, R24 ;  /* 0x000000190d0f7224 */ /* 0x040fe400078e0218 */
[----:B------:R-:W-:Y:S01]  /*1580*/  @!P3 IMAD.MOV R19, RZ, RZ, -R19 ;  /* 0x000000ffff13b224 */ /* 0x000fe200078e0a13 */
[C---:B------:R-:W-:Y:S01]  /*1590*/  ISETP.GT.U32.AND P4, PT, R13.reuse, R14, PT ;  /* 0x0000000e0d00720c */ /* 0x040fe20003f84070 */
[----:B------:R-:W-:Y:S01]  /*15a0*/  IMAD.HI.U32 R22, R0, R18, RZ ;  /* 0x0000001200167227 */ /* 0x000fe200078e00ff */
[----:B------:R-:W-:-:S03]  /*15b0*/  ISETP.GT.U32.AND P5, PT, R13, R15, PT ;  /* 0x0000000f0d00720c */ /* 0x000fc60003fa4070 */
[----:B------:R-:W-:-:S08]  /*15c0*/  IMAD.HI.U32 R23, R0, R16, RZ ;  /* 0x0000001000177227 */ /* 0x000fd000078e00ff */
[--C-:B------:R-:W-:Y:S01]  /*15d0*/  @!P4 IMAD.IADD R14, R14, 0x1, -R13.reuse ;  /* 0x000000010e0ec824 */ /* 0x100fe200078e0a0d */
[----:B------:R-:W-:Y:S01]  /*15e0*/  ISETP.GE.AND P4, PT, R11, RZ, PT ;  /* 0x000000ff0b00720c */ /* 0x000fe20003f86270 */
[----:B------:R-:W-:Y:S01]  /*15f0*/  @!P5 IMAD.IADD R15, R15, 0x1, -R13 ;  /* 0x000000010f0fd824 */ /* 0x000fe200078e0a0d */
[----:B------:R-:W2:Y:S01]  /*1600*/  LDL.LU R11, [R1+0x408] ;  /* 0x00040800010b7983 */ /* 0x000ea20000300800 */
[----:B------:R-:W-:-:S03]  /*1610*/  ISETP.GE.AND P5, PT, R9, RZ, PT ;  /* 0x000000ff0900720c */ /* 0x000fc60003fa6270 */
[----:B------:R-:W2:Y:S01]  /*1620*/  LDL.LU R9, [R1+0x404] ;  /* 0x0004040001097983 */ /* 0x000ea20000300800 */
[C---:B------:R-:W-:Y:S01]  /*1630*/  ISETP.GT.U32.AND P0, PT, R13.reuse, R12, PT ;  /* 0x0000000c0d00720c */ /* 0x040fe20003f04070 */
[----:B------:R-:W0:Y:S01]  /*1640*/  S2R R24, SR_TID.X ;  /* 0x0000000000187919 */ /* 0x000e220000002100 */
[----:B------:R-:W-:-:S11]  /*1650*/  ISETP.GT.U32.AND P3, PT, R13, R4, PT ;  /* 0x000000040d00720c */ /* 0x000fd60003f64070 */
[----:B------:R-:W-:Y:S02]  /*1660*/  @!P0 IMAD.IADD R12, R12, 0x1, -R13 ;  /* 0x000000010c0c8824 */ /* 0x000fe400078e0a0d */
[----:B------:R-:W-:-:S04]  /*1670*/  IMAD.MOV R22, RZ, RZ, -R22 ;  /* 0x000000ffff167224 */ /* 0x000fc800078e0a16 */
[----:B------:R-:W-:Y:S02]  /*1680*/  IMAD R18, R13, R22, R18 ;  /* 0x000000160d127224 */ /* 0x000fe400078e0212 */
[----:B------:R-:W-:-:S03]  /*1690*/  @!P3 IMAD.IADD R4, R4, 0x1, -R13 ;  /* 0x000000010404b824 */ /* 0x000fc600078e0a0d */
[----:B------:R-:W-:Y:S01]  /*16a0*/  ISETP.GT.U32.AND P3, PT, R13, R18, PT ;  /* 0x000000120d00720c */ /* 0x000fe20003f64070 */
[----:B------:R-:W-:-:S04]  /*16b0*/  IMAD.HI.U32 R0, R0, R17, RZ ;  /* 0x0000001100007227 */ /* 0x000fc800078e00ff */
[----:B------:R-:W-:Y:S01]  /*16c0*/  IMAD.MOV R0, RZ, RZ, -R0 ;  /* 0x000000ffff007224 */ /* 0x000fe200078e0a00 */
[C---:B0-----:R-:W-:Y:S02]  /*16d0*/  LOP3.LUT R25, R24.reuse, 0x1ff, RZ, 0xc0, !PT ;  /* 0x000001ff18197812 */ /* 0x041fe400078ec0ff */
[----:B------:R-:W-:-:S05]  /*16e0*/  LOP3.LUT R24, R24, 0xff, RZ, 0xc0, !PT ;  /* 0x000000ff18187812 */ /* 0x000fca00078ec0ff */
[----:B------:R-:W-:Y:S02]  /*16f0*/  @!P3 IMAD.IADD R18, R18, 0x1, -R13 ;  /* 0x000000011212b824 */ /* 0x000fe400078e0a0d */
[----:B------:R-:W-:Y:S02]  /*1700*/  IMAD R17, R13, R0, R17 ;  /* 0x000000000d117224 */ /* 0x000fe400078e0211 */
[----:B------:R-:W-:Y:S02]  /*1710*/  IMAD.MOV R23, RZ, RZ, -R23 ;  /* 0x000000ffff177224 */ /* 0x000fe400078e0a17 */
[----:B------:R-:W-:Y:S02]  /*1720*/  IMAD.SHL.U32 R0, R25, 0x2, RZ ;  /* 0x0000000219007824 */ /* 0x000fe400078e00ff */
[----:B------:R-:W-:Y:S02]  /*1730*/  IMAD.SHL.U32 R25, R24, 0x2, RZ ;  /* 0x0000000218197824 */ /* 0x000fe400078e00ff */
[----:B------:R-:W-:Y:S01]  /*1740*/  @!P6 IMAD.MOV R3, RZ, RZ, -R3 ;  /* 0x000000ffff03e224 */ /* 0x000fe200078e0a03 */
[----:B------:R-:W-:Y:S01]  /*1750*/  ISETP.GE.AND P6, PT, R29, RZ, PT ;  /* 0x000000ff1d00720c */ /* 0x000fe20003fc6270 */
[----:B------:R-:W-:-:S02]  /*1760*/  IMAD R16, R13, R23, R16 ;  /* 0x000000170d107224 */ /* 0x000fc400078e0210 */
[----:B------:R-:W-:-:S03]  /*1770*/  @!P2 IMAD.MOV R5, RZ, RZ, -R5 ;  /* 0x000000ffff05a224 */ /* 0x000fc600078e0a05 */
[----:B------:R-:W-:-:S13]  /*1780*/  ISETP.GT.U32.AND P2, PT, R13, R16, PT ;  /* 0x000000100d00720c */ /* 0x000fda0003f44070 */
[----:B------:R-:W-:Y:S01]  /*1790*/  @!P2 IMAD.IADD R16, R16, 0x1, -R13 ;  /* 0x000000011010a824 */ /* 0x000fe200078e0a0d */
[----:B------:R-:W-:Y:S02]  /*17a0*/  ISETP.GE.AND P2, PT, R27, RZ, PT ;  /* 0x000000ff1b00720c */ /* 0x000fe40003f46270 */
[----:B----4-:R-:W-:Y:S02]  /*17b0*/  ISETP.GE.AND P0, PT, R26, RZ, PT ;  /* 0x000000ff1a00720c */ /* 0x010fe40003f06270 */
[----:B------:R-:W0:Y:S02]  /*17c0*/  S2R R26, SR_TID.X ;  /* 0x00000000001a7919 */ /* 0x000e240000002100 */
[----:B0-----:R-:W-:-:S04]  /*17d0*/  LOP3.LUT P3, RZ, R26, 0x100, RZ, 0xc0, !PT ;  /* 0x000001001aff7812 */ /* 0x001fc8000786c0ff */
[----:B------:R-:W-:Y:S02]  /*17e0*/  SEL R22, RZ, 0x210, !P3 ;  /* 0x00000210ff167807 */ /* 0x000fe40005800000 */
[----:B------:R-:W-:Y:S02]  /*17f0*/  SHF.R.U32.HI R23, RZ, 0x2, R26 ;  /* 0x00000002ff177819 */ /* 0x000fe4000001161a */
[----:B------:R-:W-:Y:S02]  /*1800*/  LOP3.LUT R29, R26, 0x7, RZ, 0xc0, !PT ;  /* 0x000000071a1d7812 */ /* 0x000fe400078ec0ff */
[----:B------:R-:W-:Y:S02]  /*1810*/  LOP3.LUT R26, R22, R25, RZ, 0x3c, !PT ;  /* 0x00000019161a7212 */ /* 0x000fe400078e3cff */
[----:B------:R-:W0:Y:S01]  /*1820*/  S2R R25, SR_TID.X ;  /* 0x0000000000197919 */ /* 0x000e220000002100 */
[----:B------:R-:W-:-:S04]  /*1830*/  LOP3.LUT R24, R23, 0x60, RZ, 0xc0, !PT ;  /* 0x0000006017187812 */ /* 0x000fc800078ec0ff */
[----:B--2---:R-:W-:Y:S02]  /*1840*/  LOP3.LUT R22, R24, 0x10, R9, 0xf8, !PT ;  /* 0x0000001018167812 */ /* 0x004fe400078ef809 */
[----:B------:R-:W2:Y:S01]  /*1850*/  LDL.LU R9, [R1+0x400] ;  /* 0x0004000001097983 */ /* 0x000ea20000300800 */
[----:B------:R-:W-:-:S03]  /*1860*/  ISETP.GT.U32.AND P3, PT, R13, R16, PT ;  /* 0x000000100d00720c */ /* 0x000fc60003f64070 */
[----:B------:R-:W-:Y:S10]  /*1870*/  STL [R1+0x314], R26 ;  /* 0x0003141a01007387 */ /* 0x000ff40000100800 */
[----:B------:R-:W-:Y:S01]  /*1880*/  @!P3 IMAD.IADD R16, R16, 0x1, -R13 ;  /* 0x000000011010b824 */ /* 0x000fe200078e0a0d */
[----:B------:R-:W-:Y:S01]  /*1890*/  ISETP.GE.AND P3, PT, R2, RZ, PT ;  /* 0x000000ff0200720c */ /* 0x000fe20003f66270 */
[----:B0-----:R-:W-:-:S05]  /*18a0*/  IMAD.SHL.U32 R27, R25, 0x100, RZ ;  /* 0x00000100191b7824 */ /* 0x001fca00078e00ff */
[----:B------:R0:W-:Y:S04]  /*18b0*/  STL [R1+0x3a0], R27 ;  /* 0x0003a01b01007387 */ /* 0x0001e80000100800 */
[----:B------:R-:W1:Y:S01]  /*18c0*/  LDL.LU R2, [R1+0x3fc] ;  /* 0x0003fc0001027983 */ /* 0x000e620000300800 */
[----:B------:R-:W-:Y:S01]  /*18d0*/  @!P1 IMAD.MOV R7, RZ, RZ, -R7 ;  /* 0x000000ffff079224 */ /* 0x000fe200078e0a07 */
[C---:B------:R-:W-:Y:S01]  /*18e0*/  ISETP.GT.U32.AND P1, PT, R13.reuse, R21, PT ;  /* 0x000000150d00720c */ /* 0x040fe20003f24070 */
[----:B------:R-:W-:Y:S01]  /*18f0*/  @!P6 IMAD.MOV R4, RZ, RZ, -R4 ;  /* 0x000000ffff04e224 */ /* 0x000fe200078e0a04 */
[----:B------:R-:W-:-:S11]  /*1900*/  ISETP.GT.U32.AND P6, PT, R13, R18, PT ;  /* 0x000000120d00720c */ /* 0x000fd60003fc4070 */
[--C-:B------:R-:W-:Y:S01]  /*1910*/  @!P1 IMAD.IADD R21, R21, 0x1, -R13.reuse ;  /* 0x0000000115159824 */ /* 0x100fe200078e0a0d */
[----:B------:R-:W-:Y:S01]  /*1920*/  ISETP.GT.U32.AND P1, PT, R13, R17, PT ;  /* 0x000000110d00720c */ /* 0x000fe20003f24070 */
[----:B------:R-:W-:Y:S02]  /*1930*/  @!P2 IMAD.MOV R12, RZ, RZ, -R12 ;  /* 0x000000ffff0ca224 */ /* 0x000fe400078e0a0c */
[----:B------:R-:W-:-:S10]  /*1940*/  @!P6 IMAD.IADD R18, R18, 0x1, -R13 ;  /* 0x000000011212e824 */ /* 0x000fd400078e0a0d */
[----:B------:R-:W-:Y:S01]  /*1950*/  @!P1 IMAD.IADD R17, R17, 0x1, -R13 ;  /* 0x0000000111119824 */ /* 0x000fe200078e0a0d */
[----:B------:R-:W-:-:S04]  /*1960*/  ISETP.GT.U32.AND P1, PT, R13, R15, PT ;  /* 0x0000000f0d00720c */ /* 0x000fc80003f24070 */
[----:B------:R-:W-:Y:S02]  /*1970*/  ISETP.GT.U32.AND P2, PT, R13, R17, PT ;  /* 0x000000110d00720c */ /* 0x000fe40003f44070 */
[----:B------:R-:W-:Y:S01]  /*1980*/  ISETP.GE.AND P6, PT, R28, RZ, PT ;  /* 0x000000ff1c00720c */ /* 0x000fe20003fc6270 */
[----:B------:R-:W-:Y:S01]  /*1990*/  @!P5 IMAD.MOV R16, RZ, RZ, -R16 ;  /* 0x000000ffff10d224 */ /* 0x000fe200078e0a10 */
[----:B------:R-:W-:-:S05]  /*19a0*/  LOP3.LUT R0, R0, 0x30, R23, 0x78, !PT ;  /* 0x0000003000007812 */ /* 0x000fca00078e7817 */
[----:B------:R-:W-:Y:S01]  /*19b0*/  @!P1 IMAD.IADD R15, R15, 0x1, -R13 ;  /* 0x000000010f0f9824 */ /* 0x000fe200078e0a0d */
[----:B------:R-:W-:-:S03]  /*19c0*/  ISETP.GE.AND P1, PT, R20, RZ, PT ;  /* 0x000000ff1400720c */ /* 0x000fc60003f26270 */
[----:B------:R-:W-:Y:S01]  /*19d0*/  @!P2 IMAD.IADD R17, R17, 0x1, -R13 ;  /* 0x000000011111a824 */ /* 0x000fe200078e0a0d */
[----:B------:R4:W5:Y:S01]  /*19e0*/  LDL.LU R28, [R1+0x3f8] ;  /* 0x0003f800011c7983 */ /* 0x0009620000300800 */
[----:B------:R-:W-:Y:S02]  /*19f0*/  IMAD.MOV.U32 R13, RZ, RZ, R21 ;  /* 0x000000ffff0d7224 */ /* 0x000fe400078e0015 */
[----:B------:R-:W-:Y:S02]  /*1a00*/  IMAD R23, R29, 0x210, RZ ;  /* 0x000002101d177824 */ /* 0x000fe400078e02ff */
[----:B------:R-:W-:Y:S02]  /*1a10*/  @!P6 IMAD.MOV R17, RZ, RZ, -R17 ;  /* 0x000000ffff11e224 */ /* 0x000fe400078e0a11 */
[----:B------:R-:W-:Y:S01]  /*1a20*/  @!P0 IMAD.MOV R13, RZ, RZ, -R13 ;  /* 0x000000ffff0d8224 */ /* 0x000fe200078e0a0d */
[----:B------:R-:W-:Y:S01]  /*1a30*/  LOP3.LUT R22, R23, R22, RZ, 0x3c, !PT ;  /* 0x0000001617167212 */ /* 0x000fe200078e3cff */
[----:B------:R-:W-:Y:S01]  /*1a40*/  @!P3 IMAD.MOV R14, RZ, RZ, -R14 ;  /* 0x000000ffff0eb224 */ /* 0x000fe200078e0a0e */
[----:B------:R-:W-:Y:S01]  /*1a50*/  LOP3.LUT R29, R27, 0x1000, RZ, 0xc0, !PT ;  /* 0x000010001b1d7812 */ /* 0x000fe200078ec0ff */
[----:B------:R-:W-:-:S02]  /*1a60*/  @!P4 IMAD.MOV R15, RZ, RZ, -R15 ;  /* 0x000000ffff0fc224 */ /* 0x000fc400078e0a0f */
[----:B------:R-:W-:Y:S01]  /*1a70*/  @!P1 IMAD.MOV R18, RZ, RZ, -R18 ;  /* 0x000000ffff129224 */ /* 0x000fe200078e0a12 */
[----:B------:R-:W-:Y:S01]  /*1a80*/  IADD3 R29, PT, PT, R22, UR5, R29 ;  /* 0x00000005161d7c10 */ /* 0x000fe2000fffe01d */
[----:B------:R-:W3:Y:S01]  /*1a90*/  S2R R24, SR_TID.X ;  /* 0x0000000000187919 */ /* 0x000ee20000002100 */
[----:B0-----:R-:W-:-:S04]  /*1aa0*/  SHF.R.U32.HI R27, RZ, 0x8, R25 ;  /* 0x00000008ff1b7819 */ /* 0x001fc80000011619 */
[----:B------:R-:W-:Y:S02]  /*1ab0*/  SGXT.U32 R27, R27, 0x1 ;  /* 0x000000011b1b781a */ /* 0x000fe40000000000 */
[----:B---3--:R-:W-:-:S04]  /*1ac0*/  SHF.R.U32.HI R23, RZ, 0x8, R24 ;  /* 0x00000008ff177819 */ /* 0x008fc80000011618 */
[----:B------:R-:W-:Y:S02]  /*1ad0*/  SGXT.U32 R23, R23, 0x1 ;  /* 0x000000011717781a */ /* 0x000fe40000000000 */
[----:B------:R-:W-:Y:S02]  /*1ae0*/  SHF.R.U32.HI R24, RZ, 0x8, R24 ;  /* 0x00000008ff187819 */ /* 0x000fe40000011618 */
[----:B--2---:R-:W-:Y:S02]  /*1af0*/  ISETP.NE.AND P2, PT, R9, RZ, PT ;  /* 0x000000ff0900720c */ /* 0x004fe40003f45270 */
[----:B------:R-:W-:-:S04]  /*1b00*/  LOP3.LUT R20, RZ, R9, RZ, 0x33, !PT ;  /* 0x00000009ff147212 */ /* 0x000fc800078e33ff */
[C---:B------:R-:W-:Y:S02]  /*1b10*/  SEL R11, R20.reuse, R11, !P2 ;  /* 0x0000000b140b7207 */ /* 0x040fe40005000000 */
[C---:B------:R-:W-:Y:S02]  /*1b20*/  SEL R10, R20.reuse, R10, !P2 ;  /* 0x0000000a140a7207 */ /* 0x040fe40005000000 */
[C---:B------:R-:W-:Y:S01]  /*1b30*/  SEL R16, R20.reuse, R16, !P2 ;  /* 0x0000001014107207 */ /* 0x040fe20005000000 */
[----:B------:R-:W-:Y:S01]  /*1b40*/  IMAD R11, R11, UR6, RZ ;  /* 0x000000060b0b7c24 */ /* 0x000fe2000f8e02ff */
[----:B------:R-:W-:Y:S01]  /*1b50*/  SEL R17, R20, R17, !P2 ;  /* 0x0000001114117207 */ /* 0x000fe20005000000 */
[----:B------:R-:W-:Y:S01]  /*1b60*/  IMAD R10, R10, UR6, RZ ;  /* 0x000000060a0a7c24 */ /* 0x000fe2000f8e02ff */
[C---:B------:R-:W-:Y:S02]  /*1b70*/  SEL R9, R20.reuse, R19, !P2 ;  /* 0x0000001314097207 */ /* 0x040fe40005000000 */
[----:B------:R-:W-:-:S02]  /*1b80*/  SEL R13, R20, R13, !P2 ;  /* 0x0000000d140d7207 */ /* 0x000fc40005000000 */
[----:B------:R-:W-:Y:S01]  /*1b90*/  SEL R8, R20, R8, !P2 ;  /* 0x0000000814087207 */ /* 0x000fe20005000000 */
[----:B------:R-:W-:Y:S01]  /*1ba0*/  IMAD R22, R16, UR6, RZ ;  /* 0x0000000610167c24 */ /* 0x000fe2000f8e02ff */
[C---:B------:R-:W-:Y:S01]  /*1bb0*/  SEL R7, R20.reuse, R7, !P2 ;  /* 0x0000000714077207 */ /* 0x040fe20005000000 */
[----:B------:R-:W-:Y:S01]  /*1bc0*/  IMAD R16, R17, UR6, RZ ;  /* 0x0000000611107c24 */ /* 0x000fe2000f8e02ff */
[C---:B------:R-:W-:Y:S01]  /*1bd0*/  SEL R12, R20.reuse, R12, !P2 ;  /* 0x0000000c140c7207 */ /* 0x040fe20005000000 */
[----:B------:R-:W-:Y:S01]  /*1be0*/  IMAD R9, R9, UR6, RZ ;  /* 0x0000000609097c24 */ /* 0x000fe2000f8e02ff */
[C---:B------:R-:W-:Y:S02]  /*1bf0*/  SEL R6, R20.reuse, R6, !P2 ;  /* 0x0000000614067207 */ /* 0x040fe40005000000 */
[C---:B------:R-:W-:Y:S02]  /*1c00*/  SEL R5, R20.reuse, R5, !P2 ;  /* 0x0000000514057207 */ /* 0x040fe40005000000 */
[----:B------:R-:W-:-:S02]  /*1c10*/  SEL R3, R20, R3, !P2 ;  /* 0x0000000314037207 */ /* 0x000fc40005000000 */
[C---:B------:R-:W-:Y:S02]  /*1c20*/  SEL R4, R20.reuse, R4, !P2 ;  /* 0x0000000414047207 */ /* 0x040fe40005000000 */
[C---:B------:R-:W-:Y:S02]  /*1c30*/  SEL R14, R20.reuse, R14, !P2 ;  /* 0x0000000e140e7207 */ /* 0x040fe40005000000 */
[C---:B------:R-:W-:Y:S02]  /*1c40*/  SEL R15, R20.reuse, R15, !P2 ;  /* 0x0000000f140f7207 */ /* 0x040fe40005000000 */
[----:B------:R-:W-:Y:S01]  /*1c50*/  SEL R18, R20, R18, !P2 ;  /* 0x0000001214127207 */ /* 0x000fe20005000000 */
[----:B------:R-:W-:Y:S01]  /*1c60*/  IMAD R20, R13, UR6, RZ ;  /* 0x000000060d147c24 */ /* 0x000fe2000f8e02ff */
[----:B------:R-:W-:Y:S01]  /*1c70*/  LEA R17, P3, R11, UR14, 0x1 ;  /* 0x0000000e0b117c11 */ /* 0x000fe2000f8608ff */
[----:B------:R-:W-:Y:S01]  /*1c80*/  IMAD R8, R8, UR6, RZ ;  /* 0x0000000608087c24 */ /* 0x000fe2000f8e02ff */
[----:B------:R-:W-:Y:S01]  /*1c90*/  LEA R13, P4, R10, UR14, 0x1 ;  /* 0x0000000e0a0d7c11 */ /* 0x000fe2000f8808ff */
[----:B------:R-:W-:-:S02]  /*1ca0*/  IMAD R7, R7, UR6, RZ ;  /* 0x0000000607077c24 */ /* 0x000fc4000f8e02ff */
[----:B-1----:R-:W-:Y:S02]  /*1cb0*/  IMAD R2, R2, UR10, RZ ;  /* 0x0000000a02027c24 */ /* 0x002fe4000f8e02ff */
[----:B------:R-:W-:Y:S01]  /*1cc0*/  IMAD R21, R12, UR6, RZ ;  /* 0x000000060c157c24 */ /* 0x000fe2000f8e02ff */
[----:B------:R0:W-:Y:S01]  /*1cd0*/  STL [R1+0x288], R17 ;  /* 0x0002881101007387 */ /* 0x0001e20000100800 */
[----:B------:R-:W-:Y:S01]  /*1ce0*/  IMAD R12, R15, UR6, RZ ;  /* 0x000000060f0c7c24 */ /* 0x000fe2000f8e02ff */
[----:B------:R-:W-:Y:S01]  /*1cf0*/  LEA R15, P5, R9, UR14, 0x1 ;  /* 0x0000000e090f7c11 */ /* 0x000fe2000f8a08ff */
[----:B------:R-:W-:Y:S01]  /*1d00*/  IMAD R6, R6, UR6, RZ ;  /* 0x0000000606067c24 */ /* 0x000fe2000f8e02ff */
[----:B------:R1:W-:Y:S01]  /*1d10*/  STL [R1+0x280], R13 ;  /* 0x0002800d01007387 */ /* 0x0003e20000100800 */
[----:B------:R-:W-:Y:S01]  /*1d20*/  IMAD R19, R4, UR6, RZ ;  /* 0x0000000604137c24 */ /* 0x000fe2000f8e02ff */
[----:B------:R-:W-:Y:S01]  /*1d30*/  LEA R4, P2, R2, UR12, 0x1 ;  /* 0x0000000c02047c11 */ /* 0x000fe2000f8408ff */
[----:B------:R-:W-:Y:S01]  /*1d40*/  IMAD R5, R5, UR6, RZ ;  /* 0x0000000605057c24 */ /* 0x000fe2000f8e02ff */
[----:B0-----:R-:W-:Y:S01]  /*1d50*/  LEA R17, P6, R8, UR14, 0x1 ;  /* 0x0000000e08117c11 */ /* 0x001fe2000f8c08ff */
[----:B------:R0:W-:Y:S01]  /*1d60*/  STL [R1+0x278], R15 ;  /* 0x0002780f01007387 */ /* 0x0001e20000100800 */
[----:B-1----:R-:W-:-:S03]  /*1d70*/  LEA R13, P0, R7, UR14, 0x1 ;  /* 0x0000000e070d7c11 */ /* 0x002fc6000f8008ff */
[----:B------:R-:W-:Y:S01]  /*1d80*/  STL [R1+0x270], R17 ;  /* 0x0002701101007387 */ /* 0x000fe20000100800 */
[----:B------:R-:W-:Y:S01]  /*1d90*/  LEA.HI.X.SX32 R2, R2, UR13, 0x1, P2 ;  /* 0x0000000d02027c11 */ /* 0x000fe200090f0eff */
[----:B------:R-:W-:Y:S02]  /*1da0*/  IMAD R3, R3, UR6, RZ ;  /* 0x0000000603037c24 */ /* 0x000fe4000f8e02ff */
[----:B------:R1:W-:Y:S01]  /*1db0*/  STL [R1+0x258], R13 ;  /* 0x0002580d01007387 */ /* 0x0003e20000100800 */
[----:B0-----:R-:W-:Y:S02]  /*1dc0*/  LEA R15, P1, R6, UR14, 0x1 ;  /* 0x0000000e060f7c11 */ /* 0x001fe4000f8208ff */
[----:B------:R-:W-:Y:S02]  /*1dd0*/  LEA.HI.X.SX32 R11, R11, UR15, 0x1, P3 ;  /* 0x0000000f0b0b7c11 */ /* 0x000fe400098f0eff */
[----:B-1----:R-:W-:Y:S01]  /*1de0*/  LEA R13, P2, R5, UR14, 0x1 ;  /* 0x0000000e050d7c11 */ /* 0x002fe2000f8408ff */
[----:B------:R0:W-:Y:S04]  /*1df0*/  STL [R1+0x250], R15 ;  /* 0x0002500f01007387 */ /* 0x0001e80000100800 */
[----:B------:R1:W-:Y:S04]  /*1e00*/  STL [R1+0x58], R13 ;  /* 0x0000580d01007387 */ /* 0x0003e80000100800 */
[----:B------:R2:W-:Y:S01]  /*1e10*/  STL [R1+0x284], R11 ;  /* 0x0002840b01007387 */ /* 0x0005e20000100800 */
[----:B0-----:R-:W-:-:S02]  /*1e20*/  LEA R15, P3, R3, UR14, 0x1 ;  /* 0x0000000e030f7c11 */ /* 0x001fc4000f8608ff */
[----:B-1----:R-:W-:Y:S02]  /*1e30*/  LEA.HI.X.SX32 R13, R10, UR15, 0x1, P4 ;  /* 0x0000000f0a0d7c11 */ /* 0x002fe4000a0f0eff */
[----:B------:R-:W-:Y:S02]  /*1e40*/  LEA.HI.X.SX32 R10, R9, UR15, 0x1, P5 ;  /* 0x0000000f090a7c11 */ /* 0x000fe4000a8f0eff */
[----:B--2---:R-:W-:Y:S01]  /*1e50*/  LEA R11, P4, R19, UR14, 0x1 ;  /* 0x0000000e130b7c11 */ /* 0x004fe2000f8808ff */
[----:B------:R-:W-:Y:S01]  /*1e60*/  STL [R1+0x50], R15 ;  /* 0x0000500f01007387 */ /* 0x000fe20000100800 */
[----:B------:R-:W-:Y:S01]  /*1e70*/  LEA R9, P5, R21, UR14, 0x1 ;  /* 0x0000000e15097c11 */ /* 0x000fe2000f8a08ff */
[----:B------:R-:W-:Y:S01]  /*1e80*/  IMAD R14, R14, UR6, RZ ;  /* 0x000000060e0e7c24 */ /* 0x000fe2000f8e02ff */
[----:B------:R-:W-:Y:S01]  /*1e90*/  LEA.HI.X.SX32 R8, R8, UR15, 0x1, P6 ;  /* 0x0000000f08087c11 */ /* 0x000fe2000b0f0eff */
[----:B------:R-:W-:Y:S04]  /*1ea0*/  STL [R1+0x27c], R13 ;  /* 0x00027c0d01007387 */ /* 0x000fe80000100800 */
[----:B------:R-:W-:Y:S04]  /*1eb0*/  STL [R1+0x48], R11 ;  /* 0x0000480b01007387 */ /* 0x000fe80000100800 */
        /* <DEDUP_REMOVED lines=8> */
[----:B------:R-:W-:Y:S02]  /*1f40*/  LEA R6, P1, R12, UR14, 0x1 ;  /* 0x0000000e0c067c11 */ /* 0x000fe4000f8208ff */
[----:B------:R-:W-:Y:S01]  /*1f50*/  LEA.HI.X.SX32 R5, R5, UR15, 0x1, P2 ;  /* 0x0000000f05057c11 */ /* 0x000fe200090f0eff */
[----:B------:R-:W-:Y:S01]  /*1f60*/  STL [R1+0x254], R9 ;  /* 0x0002540901007387 */ /* 0x000fe20000100800 */
[----:B------:R-:W-:-:S03]  /*1f70*/  LEA.HI.X.SX32 R3, R3, UR15, 0x1, P3 ;  /* 0x0000000f03037c11 */ /* 0x000fc600098f0eff */
[----:B------:R-:W-:Y:S04]  /*1f80*/  STL [R1+0x30], R8 ;  /* 0x0000300801007387 */ /* 0x000fe80000100800 */
[----:B------:R-:W-:Y:S04]  /*1f90*/  STL [R1+0x5c], R7 ;  /* 0x00005c0701007387 */ /* 0x000fe80000100800 */
[----:B------:R-:W-:Y:S04]  /*1fa0*/  STL [R1+0x28], R6 ;  /* 0x0000280601007387 */ /* 0x000fe80000100800 */
[----:B------:R0:W-:Y:S04]  /*1fb0*/  STL [R1+0x54], R5 ;  /* 0x0000540501007387 */ /* 0x0001e80000100800 */
[----:B------:R1:W-:Y:S01]  /*1fc0*/  STL [R1+0x4c], R3 ;  /* 0x00004c0301007387 */ /* 0x0003e20000100800 */
[----:B0-----:R-:W-:-:S02]  /*1fd0*/  LEA.HI.X.SX32 R5, R19, UR15, 0x1, P4 ;  /* 0x0000000f13057c11 */ /* 0x001fc4000a0f0eff */
[----:B-1----:R-:W-:-:S03]  /*1fe0*/  LEA.HI.X.SX32 R3, R21, UR15, 0x1, P5 ;  /* 0x0000000f15037c11 */ /* 0x002fc6000a8f0eff */
[----:B------:R0:W-:Y:S01]  /*1ff0*/  STL [R1+0x44], R5 ;  /* 0x0000440501007387 */ /* 0x0001e20000100800 */
[----:B------:R-:W-:-:S03]  /*2000*/  LEA.HI.X.SX32 R6, R20, UR15, 0x1, P6 ;  /* 0x0000000f14067c11 */ /* 0x000fc6000b0f0eff */
[----:B------:R1:W-:Y:S01]  /*2010*/  STL [R1+0x3c], R3 ;  /* 0x00003c0301007387 */ /* 0x0003e20000100800 */
[----:B0-----:R-:W-:-:S03]  /*2020*/  LEA.HI.X.SX32 R5, R14, UR15, 0x1, P0 ;  /* 0x0000000f0e057c11 */ /* 0x001fc600080f0eff */
[----:B------:R-:W-:Y:S01]  /*2030*/  STL [R1+0x34], R6 ;  /* 0x0000340601007387 */ /* 0x000fe20000100800 */
[----:B-1----:R-:W-:-:S03]  /*2040*/  LEA.HI.X.SX32 R3, R12, UR15, 0x1, P1 ;  /* 0x0000000f0c037c11 */ /* 0x002fc600088f0eff */
[----:B------:R0:W-:Y:S04]  /*2050*/  STL [R1+0x2c], R5 ;  /* 0x00002c0501007387 */ /* 0x0001e80000100800 */
[----:B------:R1:W-:Y:S04]  /*2060*/  STL [R1+0x24], R3 ;  /* 0x0000240301007387 */ /* 0x0003e80000100800 */
[----:B------:R-:W-:Y:S01]  /*2070*/  STL [R1+0x260], RZ ;  /* 0x000260ff01007387 */ /* 0x000fe20000100800 */
[----:B0-----:R-:W0:Y:S03]  /*2080*/  LDC R5, c[0x0][0x3ac] ;  /* 0x0000eb00ff057b82 */ /* 0x001e260000000800 */
[----:B------:R-:W-:Y:S04]  /*2090*/  STL [R1+0x264], RZ ;  /* 0x000264ff01007387 */ /* 0x000fe80000100800 */
[----:B------:R-:W-:Y:S01]  /*20a0*/  STL [R1+0x268], RZ ;  /* 0x000268ff01007387 */ /* 0x000fe20000100800 */
[----:B-1----:R-:W1:Y:S03]  /*20b0*/  LDC R3, c[0x0][0x3a8] ;  /* 0x0000ea00ff037b82 */ /* 0x002e660000000800 */
[----:B------:R-:W-:Y:S04]  /*20c0*/  STL [R1+0x26c], RZ ;  /* 0x00026cff01007387 */ /* 0x000fe80000100800 */
        /* <DEDUP_REMOVED lines=86> */
[----:B------:R-:W-:Y:S01]  /*2630*/  STL [R1+0x188], RZ ;  /* 0x000188ff01007387 */ /* 0x000fe20000100800 */
[----:B------:R-:W-:-:S03]  /*2640*/  LOP3.LUT R6, R25, 0x1f, RZ, 0xc0, !PT ;  /* 0x0000001f19067812 */ /* 0x000fc600078ec0ff */
[----:B------:R-:W-:Y:S01]  /*2650*/  STL [R1+0x18c], RZ ;  /* 0x00018cff01007387 */ /* 0x000fe20000100800 */
[----:B------:R-:W-:-:S03]  /*2660*/  LOP3.LUT R11, R23, 0x1e, RZ, 0xfc, !PT ;  /* 0x0000001e170b7812 */ /* 0x000fc600078efcff */
[----:B------:R-:W-:Y:S01]  /*2670*/  STL [R1+0x1b0], RZ ;  /* 0x0001b0ff01007387 */ /* 0x000fe20000100800 */
[----:B------:R-:W-:-:S03]  /*2680*/  LOP3.LUT R23, R23, 0x1c, RZ, 0xfc, !PT ;  /* 0x0000001c17177812 */ /* 0x000fc600078efcff */
[----:B------:R-:W-:Y:S01]  /*2690*/  STL [R1+0x1b4], RZ ;  /* 0x0001b4ff01007387 */ /* 0x000fe20000100800 */
[----:B------:R-:W-:-:S03]  /*26a0*/  SGXT.U32 R24, R24, 0x1 ;  /* 0x000000011818781a */ /* 0x000fc60000000000 */
[----:B------:R-:W-:Y:S04]  /*26b0*/  STL [R1+0x1b8], RZ ;  /* 0x0001b8ff01007387 */ /* 0x000fe80000100800 */
[----:B------:R-:W-:Y:S01]  /*26c0*/  STL [R1+0x1bc], RZ ;  /* 0x0001bcff01007387 */ /* 0x000fe20000100800 */
[----:B0-----:R-:W-:-:S03]  /*26d0*/  IMAD R5, R6, R5, RZ ;  /* 0x0000000506057224 */ /* 0x001fc600078e02ff */
[----:B------:R-:W-:Y:S01]  /*26e0*/  STL [R1+0xb0], RZ ;  /* 0x0000b0ff01007387 */ /* 0x000fe20000100800 */
[----:B-1----:R-:W-:-:S03]  /*26f0*/  IMAD R6, R11, R3, RZ ;  /* 0x000000030b067224 */ /* 0x002fc600078e02ff */
[----:B------:R-:W-:Y:S01]  /*2700*/  STL [R1+0xb4], RZ ;  /* 0x0000b4ff01007387 */ /* 0x000fe20000100800 */
[----:B------:R-:W-:-:S03]  /*2710*/  IMAD R5, R23, R3, RZ ;  /* 0x0000000317057224 */ /* 0x000fc600078e02ff */
[----:B------:R-:W-:Y:S01]  /*2720*/  STL [R1+0xb8], RZ ;  /* 0x0000b8ff01007387 */ /* 0x000fe20000100800 */
[----:B------:R-:W-:-:S03]  /*2730*/  LOP3.LUT R11, R24, 0x1a, RZ, 0xfc, !PT ;  /* 0x0000001a180b7812 */ /* 0x000fc600078efcff */
[----:B------:R-:W-:Y:S01]  /*2740*/  STL [R1+0xbc], RZ ;  /* 0x0000bcff01007387 */ /* 0x000fe20000100800 */
[----:B------:R-:W-:-:S03]  /*2750*/  LOP3.LUT R23, R24, 0x18, RZ, 0xfc, !PT ;  /* 0x0000001818177812 */ /* 0x000fc600078efcff */
[----:B------:R-:W-:Y:S01]  /*2760*/  STL [R1+0xa0], RZ ;  /* 0x0000a0ff01007387 */ /* 0x000fe20000100800 */
[----:B------:R-:W-:-:S03]  /*2770*/  SHF.R.U32.HI R24, RZ, 0x8, R25 ;  /* 0x00000008ff187819 */ /* 0x000fc60000011619 */
[----:B------:R-:W-:Y:S04]  /*2780*/  STL [R1+0xa4], RZ ;  /* 0x0000a4ff01007387 */ /* 0x000fe80000100800 */
[----:B------:R-:W-:Y:S01]  /*2790*/  STL [R1+0xa8], RZ ;  /* 0x0000a8ff01007387 */ /* 0x000fe20000100800 */
[----:B------:R-:W-:-:S03]  /*27a0*/  SGXT.U32 R24, R24, 0x1 ;  /* 0x000000011818781a */ /* 0x000fc60000000000 */
[----:B------:R-:W-:Y:S04]  /*27b0*/  STL [R1+0xac], RZ ;  /* 0x0000acff01007387 */ /* 0x000fe80000100800 */
[----:B------:R-:W-:Y:S04]  /*27c0*/  STL [R1+0x90], RZ ;  /* 0x000090ff01007387 */ /* 0x000fe80000100800 */
[----:B------:R-:W-:Y:S01]  /*27d0*/  STL [R1+0x94], RZ ;  /* 0x000094ff01007387 */ /* 0x000fe20000100800 */
[----:B------:R-:W-:-:S03]  /*27e0*/  IMAD R6, R11, R3, RZ ;  /* 0x000000030b067224 */ /* 0x000fc600078e02ff */
[----:B------:R-:W-:Y:S01]  /*27f0*/  STL [R1+0x98], RZ ;  /* 0x000098ff01007387 */ /* 0x000fe20000100800 */
[----:B------:R-:W-:-:S03]  /*2800*/  IMAD R5, R23, R3, RZ ;  /* 0x0000000317057224 */ /* 0x000fc600078e02ff */
[----:B------:R-:W-:Y:S01]  /*2810*/  STL [R1+0x9c], RZ ;  /* 0x00009cff01007387 */ /* 0x000fe20000100800 */
[----:B------:R-:W-:-:S03]  /*2820*/  SHF.R.U32.HI R25, RZ, 0x8, R25 ;  /* 0x00000008ff197819 */ /* 0x000fc60000011619 */
[----:B------:R-:W-:Y:S01]  /*2830*/  STL [R1+0x80], RZ ;  /* 0x000080ff01007387 */ /* 0x000fe20000100800 */
[----:B------:R-:W-:-:S03]  /*2840*/  LOP3.LUT R11, R24, 0x16, RZ, 0xfc, !PT ;  /* 0x00000016180b7812 */ /* 0x000fc600078efcff */
[----:B------:R-:W-:Y:S01]  /*2850*/  STL [R1+0x84], RZ ;  /* 0x000084ff01007387 */ /* 0x000fe20000100800 */
[----:B------:R-:W-:-:S03]  /*2860*/  LOP3.LUT R23, R24, 0x14, RZ, 0xfc, !PT ;  /* 0x0000001418177812 */ /* 0x000fc600078efcff */
[----:B------:R-:W-:Y:S01]  /*2870*/  STL [R1+0x88], RZ ;  /* 0x000088ff01007387 */ /* 0x000fe20000100800 */
[----:B------:R-:W-:-:S03]  /*2880*/  LOP3.LUT R24, R24, 0x12, RZ, 0xfc, !PT ;  /* 0x0000001218187812 */ /* 0x000fc600078efcff */
[----:B------:R-:W-:Y:S01]  /*2890*/  STL [R1+0x8c], RZ ;  /* 0x00008cff01007387 */ /* 0x000fe20000100800 */
[-C--:B------:R-:W-:Y:S01]  /*28a0*/  IMAD R7, R27, R3.reuse, RZ ;  /* 0x000000031b077224 */ /* 0x080fe200078e02ff */
[----:B------:R-:W-:Y:S02]  /*28b0*/  SGXT.U32 R25, R25, 0x1 ;  /* 0x000000011919781a */ /* 0x000fe40000000000 */
[----:B------:R-:W-:Y:S01]  /*28c0*/  STL [R1+0x70], RZ ;  /* 0x000070ff01007387 */ /* 0x000fe20000100800 */
[----:B------:R-:W-:-:S03]  /*28d0*/  IMAD R7, R11, R3, RZ ;  /* 0x000000030b077224 */ /* 0x000fc600078e02ff */
[----:B------:R-:W-:Y:S04]  /*28e0*/  STL [R1+0x74], RZ ;  /* 0x000074ff01007387 */ /* 0x000fe80000100800 */
[----:B------:R-:W-:Y:S01]  /*28f0*/  STL [R1+0x78], RZ ;  /* 0x000078ff01007387 */ /* 0x000fe20000100800 */
[----:B------:R-:W-:-:S03]  /*2900*/  LOP3.LUT R11, R25, 0x10, RZ, 0xfc, !PT ;  /* 0x00000010190b7812 */ /* 0x000fc600078efcff */
[----:B------:R0:W-:Y:S04]  /*2910*/  STL [R1+0x3e8], R6 ;  /* 0x0003e80601007387 */ /* 0x0001e80000100800 */
[----:B------:R1:W-:Y:S01]  /*2920*/  STL [R1+0x3e4], R5 ;  /* 0x0003e40501007387 */ /* 0x0003e20000100800 */
[-C--:B0-----:R-:W-:Y:S01]  /*2930*/  IMAD R6, R23, R3.reuse, RZ ;  /* 0x0000000317067224 */ /* 0x081fe200078e02ff */
[C---:B------:R-:W-:Y:S01]  /*2940*/  LOP3.LUT R23, R25.reuse, 0xe, RZ, 0xfc, !PT ;  /* 0x0000000e19177812 */ /* 0x040fe200078efcff */
[----:B-1----:R-:W-:Y:S01]  /*2950*/  IMAD R5, R24, R3, RZ ;  /* 0x0000000318057224 */ /* 0x002fe200078e02ff */
[----:B------:R0:W-:Y:S01]  /*2960*/  STL [R1+0x3e0], R7 ;  /* 0x0003e00701007387 */ /* 0x0001e20000100800 */
[----:B------:R-:W-:-:S03]  /*2970*/  LOP3.LUT R24, R25, 0xc, RZ, 0xfc, !PT ;  /* 0x0000000c19187812 */ /* 0x000fc600078efcff */
[----:B------:R1:W-:Y:S04]  /*2980*/  STL [R1+0x3dc], R6 ;  /* 0x0003dc0601007387 */ /* 0x0003e80000100800 */
[----:B------:R2:W-:Y:S01]  /*2990*/  STL [R1+0x3d8], R5 ;  /* 0x0003d80501007387 */ /* 0x0005e20000100800 */
[-C--:B0-----:R-:W-:Y:S01]  /*29a0*/  IMAD R7, R23, R3.reuse, RZ ;  /* 0x0000000317077224 */ /* 0x081fe200078e02ff */
[----:B------:R-:W-:Y:S01]  /*29b0*/  LOP3.LUT R25, R25, 0xa, RZ, 0xfc, !PT ;  /* 0x0000000a19197812 */ /* 0x000fe200078efcff */
[-C--:B-1----:R-:W-:Y:S02]  /*29c0*/  IMAD R6, R24, R3.reuse, RZ ;  /* 0x0000000318067224 */ /* 0x082fe400078e02ff */
[----:B--2---:R-:W-:-:S05]  /*29d0*/  IMAD R5, R11, R3, RZ ;  /* 0x000000030b057224 */ /* 0x004fca00078e02ff */
[----:B------:R0:W-:Y:S04]  /*29e0*/  STL [R1+0x3d4], R5 ;  /* 0x0003d40501007387 */ /* 0x0001e80000100800 */
[----:B------:R-:W-:Y:S01]  /*29f0*/  STL [R1+0x3d0], R7 ;  /* 0x0003d00701007387 */ /* 0x000fe20000100800 */
[----:B------:R-:W-:-:S03]  /*2a00*/  LOP3.LUT R24, R27, 0x6, RZ, 0xfc, !PT ;  /* 0x000000061b187812 */ /* 0x000fc600078efcff */
[----:B------:R1:W-:Y:S01]  /*2a10*/  STL [R1+0x3cc], R6 ;  /* 0x0003cc0601007387 */ /* 0x0003e20000100800 */
[----:B0-----:R-:W-:-:S03]  /*2a20*/  IMAD R5, R25, R3, RZ ;  /* 0x0000000319057224 */ /* 0x001fc600078e02ff */
[----:B------:R4:W-:Y:S01]  /*2a30*/  STL [R1+0x7c], RZ ;  /* 0x00007cff01007387 */ /* 0x0009e20000100800 */
[----:B------:R-:W-:-:S03]  /*2a40*/  LOP3.LUT R25, R27, 0x4, RZ, 0xfc, !PT ;  /* 0x000000041b197812 */ /* 0x000fc600078efcff */
[----:B------:R4:W-:Y:S04]  /*2a50*/  STL [R1+0x60], RZ ;  /* 0x000060ff01007387 */ /* 0x0009e80000100800 */
[----:B------:R4:W-:Y:S04]  /*2a60*/  STL [R1+0x64], RZ ;  /* 0x000064ff01007387 */ /* 0x0009e80000100800 */
[----:B------:R4:W-:Y:S01]  /*2a70*/  STL [R1+0x68], RZ ;  /* 0x000068ff01007387 */ /* 0x0009e20000100800 */
[----:B-1----:R-:W-:-:S03]  /*2a80*/  IMAD R6, R24, R3, RZ ;  /* 0x0000000318067224 */ /* 0x002fc600078e02ff */
[----:B------:R4:W-:Y:S01]  /*2a90*/  STL [R1+0x6c], RZ ;  /* 0x00006cff01007387 */ /* 0x0009e20000100800 */
[----:B------:R-:W-:-:S03]  /*2aa0*/  IMAD R5, R25, R3, RZ ;  /* 0x0000000319057224 */ /* 0x000fc600078e02ff */
[----:B------:R4:W-:Y:S01]  /*2ab0*/  STL [R1+0x130], RZ ;  /* 0x000130ff01007387 */ /* 0x0009e20000100800 */
[----:B------:R-:W-:-:S03]  /*2ac0*/  LOP3.LUT R6, R26, 0x20, RZ, 0x3c, !PT ;  /* 0x000000201a067812 */ /* 0x000fc600078e3cff */
[----:B------:R4:W-:Y:S01]  /*2ad0*/  STL [R1+0x134], RZ ;  /* 0x000134ff01007387 */ /* 0x0009e20000100800 */
[----:B------:R-:W-:-:S03]  /*2ae0*/  LOP3.LUT R5, R26, 0x40, RZ, 0x3c, !PT ;  /* 0x000000401a057812 */ /* 0x000fc600078e3cff */
[----:B------:R4:W-:Y:S04]  /*2af0*/  STL [R1+0x138], RZ ;  /* 0x000138ff01007387 */ /* 0x0009e80000100800 */
[----:B------:R4:W-:Y:S04]  /*2b00*/  STL [R1+0x13c], RZ ;  /* 0x00013cff01007387 */ /* 0x0009e80000100800 */
[----:B------:R4:W-:Y:S04]  /*2b10*/  STL [R1+0x1a0], RZ ;  /* 0x0001a0ff01007387 */ /* 0x0009e80000100800 */
[----:B------:R4:W-:Y:S04]  /*2b20*/  STL [R1+0x1a4], RZ ;  /* 0x0001a4ff01007387 */ /* 0x0009e80000100800 */
[----:B------:R4:W-:Y:S04]  /*2b30*/  STL [R1+0x1a8], RZ ;  /* 0x0001a8ff01007387 */ /* 0x0009e80000100800 */
[----:B------:R4:W-:Y:S04]  /*2b40*/  STL [R1+0x1ac], RZ ;  /* 0x0001acff01007387 */ /* 0x0009e80000100800 */
[----:B------:R4:W-:Y:S04]  /*2b50*/  STL [R1+0x3a8], R6 ;  /* 0x0003a80601007387 */ /* 0x0009e80000100800 */
[----:B------:R4:W-:Y:S01]  /*2b60*/  STL [R1+0x3a4], R5 ;  /* 0x0003a40501007387 */ /* 0x0009e20000100800 */
[----:B------:R-:W-:Y:S01]  /*2b70*/  IMAD R18, R18, UR6, RZ ;  /* 0x0000000612127c24 */ /* 0x000fe2000f8e02ff */
[C---:B------:R-:W-:Y:S01]  /*2b80*/  LOP3.LUT R23, R27.reuse, 0x8, RZ, 0xfc, !PT ;  /* 0x000000081b177812 */ /* 0x040fe200078efcff */
[----:B------:R-:W-:Y:S01]  /*2b90*/  USHF.R.S32.HI UR6, URZ, 0x1f, UR4 ;  /* 0x0000001fff067899 */ /* 0x000fe20008011404 */
[----:B------:R-:W-:-:S02]  /*2ba0*/  LOP3.LUT R27, R27, 0x2, RZ, 0xfc, !PT ;  /* 0x000000021b1b7812 */ /* 0x000fc400078efcff */
[----:B------:R-:W-:Y:S02]  /*2bb0*/  LEA R17, P2, R16, UR14, 0x1 ;  /* 0x0000000e10117c11 */ /* 0x000fe4000f8408ff */
[----:B------:R-:W-:Y:S02]  /*2bc0*/  LEA R15, P3, R22, UR14, 0x1 ;  /* 0x0000000e160f7c11 */ /* 0x000fe4000f8608ff */
[----:B------:R-:W-:Y:S01]  /*2bd0*/  LEA R13, P4, R18, UR14, 0x1 ;  /* 0x0000000e120d7c11 */ /* 0x000fe2000f8808ff */
[-C--:B------:R-:W-:Y:S01]  /*2be0*/  IMAD R7, R23, R3.reuse, RZ ;  /* 0x0000000317077224 */ /* 0x080fe200078e02ff */
[----:B------:R-:W-:Y:S01]  /*2bf0*/  ULEA.HI UR6, UR6, UR4, URZ, 0x5 ;  /* 0x0000000406067291 */ /* 0x000fe2000f8f28ff */
[----:B------:R-:W-:Y:S01]  /*2c00*/  IMAD R3, R27, R3, RZ ;  /* 0x000000031b037224 */ /* 0x000fe200078e02ff */
[----:B------:R-:W-:Y:S02]  /*2c10*/  LEA.HI.X.SX32 R16, R16, UR15, 0x1, P2 ;  /* 0x0000000f10107c11 */ /* 0x000fe400090f0eff */
[----:B------:R-:W-:-:S02]  /*2c20*/  LEA.HI.X.SX32 R14, R22, UR15, 0x1, P3 ;  /* 0x0000000f160e7c11 */ /* 0x000fc400098f0eff */
[----:B------:R-:W-:Y:S02]  /*2c30*/  LEA.HI.X.SX32 R12, R18, UR15, 0x1, P4 ;  /* 0x0000000f120c7c11 */ /* 0x000fe4000a0f0eff */
[----:B------:R-:W-:Y:S01]  /*2c40*/  LOP3.LUT R3, R26, 0x60, RZ, 0x3c, !PT ;  /* 0x000000601a037812 */ /* 0x000fe200078e3cff */
[----:B----4-:R-:W-:-:S12]  /*2c50*/  USHF.R.S32.HI UR6, URZ, 0x5, UR6 ;  /* 0x00000005ff067899 */ /* 0x010fd80008011406 */
.L_x_2:
[----:B------:R-:W0:Y:S01]  /*2c60*/  S2R R3, SR_TID.X ;  /* 0x0000000000037919 */ /* 0x000e220000002100 */
[----:B------:R-:W1:Y:S01]  /*2c70*/  LDC R5, c[0x0][0x3a8] ;  /* 0x0000ea00ff057b82 */ /* 0x000e620000000800 */
[----:B------:R-:W-:Y:S01]  /*2c80*/  PRMT R22, RZ, 0x7610, R22 ;  /* 0x00007610ff167816 */ /* 0x000fe20000000016 */
[----:B------:R2:W-:Y:S01]  /*2c90*/  STL [R1+0x884], R14 ;  /* 0x0008840e01007387 */ /* 0x0005e20000100800 */
[----:B------:R-:W3:Y:S05]  /*2ca0*/  S2R R8, SR_TID.X ;  /* 0x0000000000087919 */ /* 0x000eea0000002100 */
[----:B------:R-:W4:Y:S01]  /*2cb0*/  LDC R10, c[0x0][0x3a8] ;  /* 0x0000ea00ff0a7b82 */ /* 0x000f220000000800 */
[----:B------:R-:W-:Y:S01]  /*2cc0*/  STL [R1+0x880], R18 ;  /* 0x0008801201007387 */ /* 0x000fe20000100800 */
[----:B--2---:R-:W2:Y:S01]  /*2cd0*/  S2R R14, SR_TID.X ;  /* 0x00000000000e7919 */ /* 0x004ea20000002100 */
[----:B------:R-:W-:-:S05]  /*2ce0*/  PRMT R6, RZ, 0x7610, R6 ;  /* 0x00007610ff067816 */ /* 0x000fca0000000006 */
[----:B------:R-:W4:Y:S01]  /*2cf0*/  LDC R11, c[0x0][0x3a8] ;  /* 0x0000ea00ff0b7b82 */ /* 0x000f220000000800 */
[----:B------:R-:W-:Y:S04]  /*2d00*/  STL [R1+0x87c], R17 ;  /* 0x00087c1101007387 */ /* 0x000fe80000100800 */
[----:B------:R2:W-:Y:S01]  /*2d10*/  STL [R1+0x878], R16 ;  /* 0x0008781001007387 */ /* 0x0005e20000100800 */
[----:B------:R-:W4:Y:S01]  /*2d20*/  S2R R7, SR_TID.X ;  /* 0x0000000000077919 */ /* 0x000f220000002100 */
[----:B0-----:R-:W-:Y:S01]  /*2d30*/  SHF.R.U32.HI R9, RZ, 0x8, R3 ;  /* 0x00000008ff097819 */ /* 0x001fe20000011603 */
[----:B------:R-:W-:Y:S01]  /*2d40*/  IMAD.MOV.U32 R3, RZ, RZ, R2 ;  /* 0x000000ffff037224 */ /* 0x000fe200078e0002 */
[----:B-----5:R0:W-:Y:S01]  /*2d50*/  STL [R1+0x850], R0 ;  /* 0x0008500001007387 */ /* 0x0201e20000100800 */
[----:B------:R-:W-:Y:S01]  /*2d60*/  IMAD.MOV.U32 R2, RZ, RZ, R4 ;  /* 0x000000ffff027224 */ /* 0x000fe200078e0004 */
[----:B------:R-:W-:-:S02]  /*2d70*/  SGXT.U32 R9, R9, 0x1 ;  /* 0x000000010909781a */ /* 0x000fc40000000000 */
[----:B------:R0:W-:Y:S01]  /*2d80*/  STL [R1+0x84c], R29 ;  /* 0x00084c1d01007387 */ /* 0x0001e20000100800 */
[----:B---3--:R-:W-:Y:S02]  /*2d90*/  SHF.R.U32.HI R8, RZ, 0x8, R8 ;  /* 0x00000008ff087819 */ /* 0x008fe40000011608 */
[C---:B-1----:R-:W-:Y:S01]  /*2da0*/  IMAD R5, R9.reuse, R5, RZ ;  /* 0x0000000509057224 */ /* 0x042fe200078e02ff */
[----:B------:R-:W-:Y:S01]  /*2db0*/  LOP3.LUT R9, R9, 0x8, RZ, 0xfc, !PT ;  /* 0x0000000809097812 */ /* 0x000fe200078efcff */
[----:B-----5:R-:W-:Y:S01]  /*2dc0*/  STL [R1+0x848], R28 ;  /* 0x0008481c01007387 */ /* 0x020fe20000100800 */
[----:B------:R-:W-:Y:S01]  /*2dd0*/  SGXT.U32 R8, R8, 0x1 ;  /* 0x000000010808781a */ /* 0x000fe20000000000 */
[----:B------:R-:W-:Y:S01]  /*2de0*/  IMAD.WIDE R4, R5, 0x2, R2 ;  /* 0x0000000205047825 */ /* 0x000fe200078e0202 */
[----:B------:R-:W-:Y:S02]  /*2df0*/  ISETP.GE.AND P1, PT, R9, UR7, PT ;  /* 0x0000000709007c0c */ /* 0x000fe4000bf26270 */
[----:B--2---:R-:W-:-:S04]  /*2e00*/  SHF.R.U32.HI R16, RZ, 0x8, R14 ;  /* 0x00000008ff107819 */ /* 0x004fc8000001160e */
[----:B------:R-:W-:-:S04]  /*2e10*/  SGXT.U32 R16, R16, 0x1 ;  /* 0x000000011010781a */ /* 0x000fc80000000000 */
[----:B------:R-:W-:Y:S02]  /*2e20*/  ISETP.GE.AND P0, PT, R16, UR7, PT ;  /* 0x0000000710007c0c */ /* 0x000fe4000bf06270 */
[----:B------:R-:W-:-:S05]  /*2e30*/  LOP3.LUT R9, R8, 0x8, RZ, 0xfc, !PT ;  /* 0x0000000808097812 */ /* 0x000fca00078efcff */
[----:B----4-:R-:W-:-:S06]  /*2e40*/  IMAD R9, R9, R10, RZ ;  /* 0x0000000a09097224 */ /* 0x010fcc00078e02ff */
[----:B------:R1:W2:Y:S01]  /*2e50*/  @!P0 LDG.E.U16 R22, desc[UR8][R4.64] ;  /* 0x0000000804168981 */ /* 0x0002a2000c1e1500 */
[----:B------:R-:W-:-:S04]  /*2e60*/  SHF.R.U32.HI R8, RZ, 0x8, R7 ;  /* 0x00000008ff087819 */ /* 0x000fc80000011607 */
[----:B------:R-:W-:Y:S01]  /*2e70*/  SGXT.U32 R8, R8, 0x1 ;  /* 0x000000010808781a */ /* 0x000fe20000000000 */
[----:B-1----:R-:W-:-:S05]  /*2e80*/  IMAD.WIDE R4, R9, 0x2, R2 ;  /* 0x0000000209047825 */ /* 0x002fca00078e0202 */
[----:B------:R-:W3:Y:S01]  /*2e90*/  @!P1 LDG.E.U16 R6, desc[UR8][R4.64] ;  /* 0x0000000804069981 */ /* 0x000ee2000c1e1500 */
[----:B------:R-:W-:Y:S02]  /*2ea0*/  SHF.R.U32.HI R7, RZ, 0x8, R7 ;  /* 0x00000008ff077819 */ /* 0x000fe40000011607 */
[----:B------:R-:W-:Y:S02]  /*2eb0*/  PRMT R23, RZ, 0x7610, R23 ;  /* 0x00007610ff177816 */ /* 0x000fe40000000017 */
[----:B------:R-:W-:Y:S02]  /*2ec0*/  SGXT.U32 R7, R7, 0x1 ;  /* 0x000000010707781a */ /* 0x000fe40000000000 */
[----:B0-----:R-:W-:Y:S02]  /*2ed0*/  PRMT R0, RZ, 0x7610, R0 ;  /* 0x00007610ff007816 */ /* 0x001fe40000000000 */
[----:B------:R-:W-:Y:S01]  /*2ee0*/  PRMT R29, RZ, 0x7610, R29 ;  /* 0x00007610ff1d7816 */ /* 0x000fe2000000001d */
[----:B---3--:R0:W-:Y:S04]  /*2ef0*/  STL [R1+0x10], R6 ;  /* 0x0000100601007387 */ /* 0x0081e80000100800 */
[----:B------:R-:W3:Y:S01]  /*2f00*/  LDL R18, [R1+0x3cc] ;  /* 0x0003cc0001127983 */ /* 0x000ee20000100800 */
[----:B0-----:R-:W-:-:S02]  /*2f10*/  LOP3.LUT R6, R8, 0x2, RZ, 0xfc, !PT ;  /* 0x0000000208067812 */ /* 0x001fc400078efcff */
[----:B------:R-:W-:Y:S02]  /*2f20*/  LOP3.LUT R8, R8, 0x4, RZ, 0xfc, !PT ;  /* 0x0000000408087812 */ /* 0x000fe400078efcff */
[----:B------:R-:W-:Y:S02]  /*2f30*/  ISETP.GE.AND P1, PT, R6, UR7, PT ;  /* 0x0000000706007c0c */ /* 0x000fe4000bf26270 */
[----:B------:R-:W0:Y:S01]  /*2f40*/  S2R R6, SR_TID.X ;  /* 0x0000000000067919 */ /* 0x000e220000002100 */
[----:B------:R-:W-:Y:S02]  /*2f50*/  ISETP.GE.AND P2, PT, R8, UR7, PT ;  /* 0x0000000708007c0c */ /* 0x000fe4000bf46270 */
[C---:B------:R-:W-:Y:S02]  /*2f60*/  LOP3.LUT R8, R7.reuse, 0x6, RZ, 0xfc, !PT ;  /* 0x0000000607087812 */ /* 0x040fe400078efcff */
[----:B------:R-:W-:Y:S02]  /*2f70*/  LOP3.LUT R7, R7, 0xa, RZ, 0xfc, !PT ;  /* 0x0000000a07077812 */ /* 0x000fe400078efcff */
[----:B------:R-:W-:-:S02]  /*2f80*/  ISETP.GE.AND P3, PT, R8, UR7, PT ;  /* 0x0000000708007c0c */ /* 0x000fc4000bf66270 */
[----:B------:R-:W1:Y:S01]  /*2f90*/  LDC R8, c[0x0][0x3a8] ;  /* 0x0000ea00ff087b82 */ /* 0x000e620000000800 */
[----:B------:R-:W-:Y:S02]  /*2fa0*/  ISETP.GE.AND P4, PT, R7, UR7, PT ;  /* 0x0000000707007c0c */ /* 0x000fe4000bf86270 */
[----:B0-----:R-:W-:-:S04]  /*2fb0*/  SHF.R.U32.HI R6, RZ, 0x8, R6 ;  /* 0x00000008ff067819 */ /* 0x001fc80000011606 */
[----:B------:R-:W-:-:S04]  /*2fc0*/  SGXT.U32 R6, R6, 0x1 ;  /* 0x000000010606781a */ /* 0x000fc80000000000 */
[C---:B------:R-:W-:Y:S02]  /*2fd0*/  LOP3.LUT R7, R6.reuse, 0x2, RZ, 0xfc, !PT ;  /* 0x0000000206077812 */ /* 0x040fe400078efcff */
[----:B------:R-:W-:Y:S02]  /*2fe0*/  LOP3.LUT R9, R6, 0xc, RZ, 0xfc, !PT ;  /* 0x0000000c06097812 */ /* 0x000fe400078efcff */
[----:B------:R-:W0:Y:S01]  /*2ff0*/  S2R R6, SR_TID.X ;  /* 0x0000000000067919 */ /* 0x000e220000002100 */
[----:B-1----:R-:W-:Y:S01]  /*3000*/  IMAD R7, R7, R8, RZ ;  /* 0x0000000807077224 */ /* 0x002fe200078e02ff */
[----:B------:R-:W-:Y:S01]  /*3010*/  ISETP.GE.AND P0, PT, R9, UR7, PT ;  /* 0x0000000709007c0c */ /* 0x000fe2000bf06270 */
[----:B------:R-:W1:Y:S02]  /*3020*/  S2R R8, SR_TID.X ;  /* 0x0000000000087919 */ /* 0x000e640000002100 */
[----:B------:R-:W-:Y:S01]  /*3030*/  IMAD.WIDE R4, R7, 0x2, R2 ;  /* 0x0000000207047825 */ /* 0x000fe200078e0202 */
[----:B------:R-:W4:Y:S04]  /*3040*/  LDC R9, c[0x0][0x3a8] ;  /* 0x0000ea00ff097b82 */ /* 0x000f280000000800 */
[----:B------:R-:W2:Y:S04]  /*3050*/  @!P1 LDG.E.U16 R23, desc[UR8][R4.64] ;  /* 0x0000000804179981 */ /* 0x000ea8000c1e1500 */
[----:B------:R-:W4:Y:S01]  /*3060*/  LDC R7, c[0x0][0x3a8] ;  /* 0x0000ea00ff077b82 */ /* 0x000f220000000800 */
[----:B0-----:R-:W-:-:S04]  /*3070*/  SHF.R.U32.HI R6, RZ, 0x8, R6 ;  /* 0x00000008ff067819 */ /* 0x001fc80000011606 */
[----:B------:R-:W-:Y:S02]  /*3080*/  SGXT.U32 R6, R6, 0x1 ;  /* 0x000000010606781a */ /* 0x000fe40000000000 */
[----:B-1----:R-:W-:Y:S02]  /*3090*/  SHF.R.U32.HI R10, RZ, 0x8, R8 ;  /* 0x00000008ff0a7819 */ /* 0x002fe40000011608 */
[----:B------:R-:W-:Y:S02]  /*30a0*/  LOP3.LUT R6, R6, 0x4, RZ, 0xfc, !PT ;  /* 0x0000000406067812 */ /* 0x000fe400078efcff */
[----:B------:R-:W-:-:S03]  /*30b0*/  SGXT.U32 R10, R10, 0x1 ;  /* 0x000000010a0a781a */ /* 0x000fc60000000000 */
[----:B----4-:R-:W-:-:S04]  /*30c0*/  IMAD R6, R6, R7, RZ ;  /* 0x0000000706067224 */ /* 0x010fc800078e02ff */
[----:B------:R-:W-:-:S05]  /*30d0*/  IMAD.WIDE R6, R6, 0x2, R2 ;  /* 0x0000000206067825 */ /* 0x000fca00078e0202 */
[----:B------:R-:W4:Y:S04]  /*30e0*/  @!P2 LDG.E.U16 R0, desc[UR8][R6.64] ;  /* 0x000000080600a981 */ /* 0x000f28000c1e1500 */
[----:B--2---:R0:W-:Y:S04]  /*30f0*/  STL [R1+0x20], R23 ;  /* 0x0000201701007387 */ /* 0x0041e80000100800 */
[----:B------:R-:W2:Y:S01]  /*3100*/  LDL R6, [R1+0x3d0] ;  /* 0x0003d00001067983 */ /* 0x000ea20000100800 */
[----:B------:R-:W-:Y:S02]  /*3110*/  LOP3.LUT R8, R10, 0x6, RZ, 0xfc, !PT ;  /* 0x000000060a087812 */ /* 0x000fe400078efcff */
[----:B------:R-:W-:Y:S01]  /*3120*/  PRMT R17, RZ, 0x7610, R17 ;  /* 0x00007610ff117816 */ /* 0x000fe20000000011 */
[----:B---3--:R-:W-:Y:S01]  /*3130*/  IMAD.WIDE R4, R18, 0x2, R2 ;  /* 0x0000000212047825 */ /* 0x008fe200078e0202 */
[----:B------:R-:W-:Y:S01]  /*3140*/  PRMT R28, RZ, 0x7610, R28 ;  /* 0x00007610ff1c7816 */ /* 0x000fe2000000001c */
[----:B0-----:R-:W3:Y:S02]  /*3150*/  LDL R23, [R1+0x3d8] ;  /* 0x0003d80001177983 */ /* 0x001ee40000100800 */
[----:B------:R-:W-:-:S02]  /*3160*/  IMAD R8, R8, R9, RZ ;  /* 0x0000000908087224 */ /* 0x000fc400078e02ff */
[----:B------:R-:W3:Y:S02]  /*3170*/  LDL R7, [R1+0x3d4] ;  /* 0x0003d40001077983 */ /* 0x000ee40000100800 */
[----:B------:R-:W-:Y:S01]  /*3180*/  IMAD.WIDE R8, R8, 0x2, R2 ;  /* 0x0000000208087825 */ /* 0x000fe200078e0202 */
[----:B------:R-:W-:-:S04]  /*3190*/  LOP3.LUT R10, R10, 0xa, RZ, 0xfc, !PT ;  /* 0x0000000a0a0a7812 */ /* 0x000fc800078efcff */
[----:B------:R0:W3:Y:S01]  /*31a0*/  @!P3 LDG.E.U16 R29, desc[UR8][R8.64] ;  /* 0x00000008081db981 */ /* 0x0000e2000c1e1500 */
[----:B------:R-:W-:Y:S01]  /*31b0*/  IMAD R10, R10, R11, RZ ;  /* 0x0000000b0a0a7224 */ /* 0x000fe200078e02ff */
[--C-:B0-----:R-:W-:Y:S02]  /*31c0*/  SHF.R.U32.HI R9, RZ, 0x8, R14.reuse ;  /* 0x00000008ff097819 */ /* 0x101fe4000001160e */
[----:B------:R-:W-:Y:S01]  /*31d0*/  SHF.R.U32.HI R14, RZ, 0x8, R14 ;  /* 0x00000008ff0e7819 */ /* 0x000fe2000001160e */
[----:B------:R-:W-:-:S03]  /*31e0*/  IMAD.WIDE R10, R10, 0x2, R2 ;  /* 0x000000020a0a7825 */ /* 0x000fc600078e0202 */
[----:B------:R-:W-:Y:S02]  /*31f0*/  SGXT.U32 R14, R14, 0x1 ;  /* 0x000000010e0e781a */ /* 0x000fe40000000000 */
[----:B------:R-:W3:Y:S02]  /*3200*/  @!P4 LDG.E.U16 R17, desc[UR8][R10.64] ;  /* 0x000000080a11c981 */ /* 0x000ee4000c1e1500 */
[----:B------:R-:W-:Y:S02]  /*3210*/  LOP3.LUT R14, R14, 0xe, RZ, 0xfc, !PT ;  /* 0x0000000e0e0e7812 */ /* 0x000fe400078efcff */
[----:B------:R-:W-:Y:S02]  /*3220*/  PRMT R8, RZ, 0x7610, R8 ;  /* 0x00007610ff087816 */ /* 0x000fe40000000008 */
[----:B------:R-:W-:-:S04]  /*3230*/  ISETP.GE.AND P1, PT, R14, UR7, PT ;  /* 0x000000070e007c0c */ /* 0x000fc8000bf26270 */
[----:B------:R2:W3:Y:S02]  /*3240*/  @!P0 LDG.E.U16 R8, desc[UR8][R4.64] ;  /* 0x0000000804088981 */ /* 0x0004e4000c1e1500 */
[----:B--2---:R-:W-:-:S07]  /*3250*/  IMAD.WIDE R4, R6, 0x2, R2 ;  /* 0x0000000206047825 */ /* 0x004fce00078e0202 */
[----:B------:R-:W2:Y:S01]  /*3260*/  @!P1 LDG.E.U16 R28, desc[UR8][R4.64] ;  /* 0x00000008041c9981 */ /* 0x000ea2000c1e1500 */
[----:B------:R-:W-:-:S03]  /*3270*/  SGXT.U32 R9, R9, 0x1 ;  /* 0x000000010909781a */ /* 0x000fc60000000000 */
[----:B----4-:R0:W-:Y:S01]  /*3280*/  STL [R1+0x858], R0 ;  /* 0x0008580001007387 */ /* 0x0101e20000100800 */
[----:B------:R-:W-:-:S03]  /*3290*/  LOP3.LUT R18, R9, 0x10, RZ, 0xfc, !PT ;  /* 0x0000001009127812 */ /* 0x000fc600078efcff */
[----:B---3--:R-:W-:Y:S01]  /*32a0*/  STL [R1+0x854], R29 ;  /* 0x0008541d01007387 */ /* 0x008fe20000100800 */
[----:B0-----:R-:W-:Y:S02]  /*32b0*/  PRMT R0, RZ, 0x7610, R0 ;  /* 0x00007610ff007816 */ /* 0x001fe40000000000 */
[----:B------:R-:W-:Y:S01]  /*32c0*/  ISETP.GE.AND P2, PT, R18, UR7, PT ;  /* 0x0000000712007c0c */ /* 0x000fe2000bf46270 */
[----:B------:R0:W-:Y:S04]  /*32d0*/  STL [R1+0x14], R17 ;  /* 0x0000141101007387 */ /* 0x0001e80000100800 */
[----:B------:R-:W3:Y:S04]  /*32e0*/  LDL.LU R14, [R1+0x884] ;  /* 0x00088400010e7983 */ /* 0x000ee80000300800 */
[----:B------:R-:W4:Y:S01]  /*32f0*/  LDL.LU R18, [R1+0x880] ;  /* 0x0008800001127983 */ /* 0x000f220000300800 */
[----:B0-----:R-:W-:-:S02]  /*3300*/  LOP3.LUT R17, R9, 0x12, RZ, 0xfc, !PT ;  /* 0x0000001209117812 */ /* 0x001fc400078efcff */
[----:B------:R-:W-:Y:S02]  /*3310*/  LOP3.LUT R9, R9, 0x14, RZ, 0xfc, !PT ;  /* 0x0000001409097812 */ /* 0x000fe400078efcff */
[----:B------:R-:W-:Y:S02]  /*3320*/  ISETP.GE.AND P3, PT, R17, UR7, PT ;  /* 0x0000000711007c0c */ /* 0x000fe4000bf66270 */
[----:B------:R-:W3:Y:S01]  /*3330*/  LDL.LU R17, [R1+0x87c] ;  /* 0x00087c0001117983 */ /* 0x000ee20000300800 */
[----:B------:R-:W-:-:S03]  /*3340*/  ISETP.GE.AND P0, PT, R9, UR7, PT ;  /* 0x0000000709007c0c */ /* 0x000fc6000bf06270 */
[----:B------:R0:W-:Y:S04]  /*3350*/  STL.S16 [R1+0x4], R0 ;  /* 0x0000040001007387 */ /* 0x0001e80000100600 */
[----:B0-----:R-:W3:Y:S04]  /*3360*/  LDL R0, [R1+0x3dc] ;  /* 0x0003dc0001007983 */ /* 0x001ee80000100800 */
[----:B------:R0:W-:Y:S02]  /*3370*/  STL [R1+0xc], R8 ;  /* 0x00000c0801007387 */ /* 0x0001e40000100800 */
[----:B0-----:R-:W-:-:S02]  /*3380*/  IMAD.WIDE R8, R23, 0x2, R2 ;  /* 0x0000000217087825 */ /* 0x001fc400078e0202 */
[----:B------:R-:W3:Y:S04]  /*3390*/  LDL R23, [R1+0x3e8] ;  /* 0x0003e80001177983 */ /* 0x000ee80000100800 */
[----:B--2---:R0:W-:Y:S04]  /*33a0*/  STL [R1+0x85c], R28 ;  /* 0x00085c1c01007387 */ /* 0x0041e80000100800 */
[----:B0-----:R-:W2:Y:S01]  /*33b0*/  LDL.LU R28, [R1+0x4] ;  /* 0x00000400011c7983 */ /* 0x001ea20000300800 */
[----:B------:R-:W-:Y:S01]  /*33c0*/  PRMT R29, RZ, 0x7610, R29 ;  /* 0x00007610ff1d7816 */ /* 0x000fe2000000001d */
[----:B------:R-:W-:-:S05]  /*33d0*/  IMAD.WIDE R6, R7, 0x2, R2 ;  /* 0x0000000207067825 */ /* 0x000fca00078e0202 */
[----:B------:R-:W3:Y:S04]  /*33e0*/  @!P3 LDG.E.U16 R29, desc[UR8][R8.64] ;  /* 0x00000008081db981 */ /* 0x000ee8000c1e1500 */
[----:B--2---:R-:W2:Y:S04]  /*33f0*/  @!P2 LDG.E.U16 R28, desc[UR8][R6.64] ;  /* 0x00000008061ca981 */ /* 0x004ea8000c1e1500 */
[----:B------:R-:W4:Y:S01]  /*3400*/  LDL R7, [R1+0x3e0] ;  /* 0x0003e00001077983 */ /* 0x000f220000100800 */
[----:B------:R-:W-:-:S04]  /*3410*/  LOP3.LUT R16, R16, 0x16, RZ, 0xfc, !PT ;  /* 0x0000001610107812 */ /* 0x000fc800078efcff */
[----:B------:R-:W-:Y:S02]  /*3420*/  ISETP.GE.AND P4, PT, R16, UR7, PT ;  /* 0x0000000710007c0c */ /* 0x000fe4000bf86270 */
[----:B------:R-:W0:Y:S01]  /*3430*/  S2R R16, SR_TID.X ;  /* 0x0000000000107919 */ /* 0x000e220000002100 */
[----:B------:R-:W-:Y:S01]  /*3440*/  PRMT R27, RZ, 0x7610, R27 ;  /* 0x00007610ff1b7816 */ /* 0x000fe2000000001b */
[----:B---3--:R-:W-:-:S05]  /*3450*/  IMAD.WIDE R4, R0, 0x2, R2 ;  /* 0x0000000200047825 */ /* 0x008fca00078e0202 */
[----:B------:R-:W3:Y:S04]  /*3460*/  @!P0 LDG.E.U16 R27, desc[UR8][R4.64] ;  /* 0x00000008041b8981 */ /* 0x000ee8000c1e1500 */
[----:B--2---:R1:W-:Y:S04]  /*3470*/  STL.64 [R1+0x860], R28 ;  /* 0x0008601c01007387 */ /* 0x0043e80000100a00 */
[----:B-1----:R-:W2:Y:S01]  /*3480*/  LDL R29, [R1+0x3e4] ;  /* 0x0003e400011d7983 */ /* 0x002ea20000100800 */
[----:B0-----:R-:W-:-:S04]  /*3490*/  SHF.R.U32.HI R6, RZ, 0x8, R16 ;  /* 0x00000008ff067819 */ /* 0x001fc80000011610 */
[----:B------:R-:W-:Y:S02]  /*34a0*/  SGXT.U32 R6, R6, 0x1 ;  /* 0x000000010606781a */ /* 0x000fe40000000000 */
[----:B------:R-:W-:Y:S02]  /*34b0*/  SHF.R.U32.HI R0, RZ, 0x8, R16 ;  /* 0x00000008ff007819 */ /* 0x000fe40000011610 */
[C---:B------:R-:W-:Y:S02]  /*34c0*/  LOP3.LUT R16, R6.reuse, 0x18, RZ, 0xfc, !PT ;  /* 0x0000001806107812 */ /* 0x040fe400078efcff */
[----:B------:R-:W-:Y:S02]  /*34d0*/  LOP3.LUT R28, R6, 0x1a, RZ, 0xfc, !PT ;  /* 0x0000001a061c7812 */ /* 0x000fe400078efcff */
[----:B------:R-:W-:Y:S02]  /*34e0*/  ISETP.GE.AND P1, PT, R16, UR7, PT ;  /* 0x0000000710007c0c */ /* 0x000fe4000bf26270 */
[----:B------:R-:W-:Y:S01]  /*34f0*/  ISETP.GE.AND P2, PT, R28, UR7, PT ;  /* 0x000000071c007c0c */ /* 0x000fe2000bf46270 */
[----:B----4-:R-:W-:Y:S01]  /*3500*/  IMAD.WIDE R6, R7, 0x2, R2 ;  /* 0x0000000207067825 */ /* 0x010fe200078e0202 */
[----:B------:R-:W-:Y:S01]  /*3510*/  PRMT R26, RZ, 0x7610, R26 ;  /* 0x00007610ff1a7816 */ /* 0x000fe2000000001a */
[----:B------:R-:W4:Y:S01]  /*3520*/  LDL.LU R16, [R1+0x878] ;  /* 0x0008780001107983 */ /* 0x000f220000300800 */
[----:B------:R-:W-:-:S02]  /*3530*/  PRMT R25, RZ, 0x7610, R25 ;  /* 0x00007610ff197816 */ /* 0x000fc40000000019 */
[----:B------:R-:W-:Y:S02]  /*3540*/  PRMT R24, RZ, 0x7610, R24 ;  /* 0x00007610ff187816 */ /* 0x000fe40000000018 */
[----:B------:R0:W3:Y:S02]  /*3550*/  @!P4 LDG.E.U16 R26, desc[UR8][R6.64] ;  /* 0x00000008061ac981 */ /* 0x0000e4000c1e1500 */
[----:B0-----:R-:W-:-:S05]  /*3560*/  IMAD.WIDE R6, R23, 0x2, R2 ;  /* 0x0000000217067825 */ /* 0x001fca00078e0202 */
[----:B------:R-:W3:Y:S01]  /*3570*/  @!P2 LDG.E.U16 R24, desc[UR8][R6.64] ;  /* 0x000000080618a981 */ /* 0x000ee2000c1e1500 */
[----:B------:R-:W-:-:S04]  /*3580*/  SGXT.U32 R0, R0, 0x1 ;  /* 0x000000010000781a */ /* 0x000fc80000000000 */
[----:B------:R-:W-:-:S04]  /*3590*/  LOP3.LUT R0, R0, 0x1c, RZ, 0xfc, !PT ;  /* 0x0000001c00007812 */ /* 0x000fc800078efcff */
[----:B------:R-:W-:Y:S02]  /*35a0*/  ISETP.GE.AND P0, PT, R0, UR7, PT ;  /* 0x0000000700007c0c */ /* 0x000fe4000bf06270 */
[----:B------:R-:W0:Y:S02]  /*35b0*/  S2R R0, SR_TID.X ;  /* 0x0000000000007919 */ /* 0x000e240000002100 */
[----:B0-----:R-:W-:-:S04]  /*35c0*/  SHF.R.U32.HI R0, RZ, 0x8, R0 ;  /* 0x00000008ff007819 */ /* 0x001fc80000011600 */
[----:B------:R-:W-:-:S04]  /*35d0*/  SGXT.U32 R0, R0, 0x1 ;  /* 0x000000010000781a */ /* 0x000fc80000000000 */
[----:B------:R-:W-:Y:S02]  /*35e0*/  LOP3.LUT R28, R0, 0x1e, RZ, 0xfc, !PT ;  /* 0x0000001e001c7812 */ /* 0x000fe400078efcff */
[----:B------:R-:W0:Y:S01]  /*35f0*/  S2R R0, SR_TID.X ;  /* 0x0000000000007919 */ /* 0x000e220000002100 */
[----:B--2---:R-:W-:Y:S02]  /*3600*/  IMAD.WIDE R4, R29, 0x2, R2 ;  /* 0x000000021d047825 */ /* 0x004fe400078e0202 */
[----:B------:R-:W1:Y:S03]  /*3610*/  LDC R29, c[0x0][0x3a8] ;  /* 0x0000ea00ff1d7b82 */ /* 0x000e660000000800 */
[----:B------:R2:W4:Y:S01]  /*3620*/  @!P1 LDG.E.U16 R25, desc[UR8][R4.64] ;  /* 0x0000000804199981 */ /* 0x000522000c1e1500 */
[----:B------:R-:W-:Y:S02]  /*3630*/  ISETP.GE.AND P1, PT, R28, UR7, PT ;  /* 0x000000071c007c0c */ /* 0x000fe4000bf26270 */
[----:B0-----:R-:W-:-:S04]  /*3640*/  SHF.R.U32.HI R28, RZ, 0x8, R0 ;  /* 0x00000008ff1c7819 */ /* 0x001fc80000011600 */
[----:B------:R-:W-:-:S04]  /*3650*/  SGXT.U32 R28, R28, 0x1 ;  /* 0x000000011c1c781a */ /* 0x000fc80000000000 */
[----:B------:R-:W-:Y:S01]  /*3660*/  LOP3.LUT R28, R28, 0x1c, RZ, 0xfc, !PT ;  /* 0x0000001c1c1c7812 */ /* 0x000fe200078efcff */
[----:B------:R-:W0:Y:S04]  /*3670*/  S2R R23, SR_TID.X ;  /* 0x0000000000177919 */ /* 0x000e280000002100 */
[----:B-1----:R-:W-:-:S04]  /*3680*/  IMAD R28, R28, R29, RZ ;  /* 0x0000001d1c1c7224 */ /* 0x002fc800078e02ff */
[----:B--2---:R-:W-:Y:S02]  /*3690*/  IMAD.WIDE R4, R28, 0x2, R2 ;  /* 0x000000021c047825 */ /* 0x004fe400078e0202 */
[----:B------:R-:W1:Y:S01]  /*36a0*/  LDC R28, c[0x0][0x3a8] ;  /* 0x0000ea00ff1c7b82 */ /* 0x000e620000000800 */
[----:B------:R-:W-:-:S04]  /*36b0*/  SHF.R.U32.HI R0, RZ, 0x8, R0 ;  /* 0x00000008ff007819 */ /* 0x000fc80000011600 */
[----:B------:R-:W-:Y:S02]  /*36c0*/  SGXT.U32 R0, R0, 0x1 ;  /* 0x000000010000781a */ /* 0x000fe40000000000 */
[----:B------:R-:W-:Y:S02]  /*36d0*/  PRMT R21, RZ, 0x7610, R21 ;  /* 0x00007610ff157816 */ /* 0x000fe40000000015 */
[----:B------:R-:W-:Y:S01]  /*36e0*/  LOP3.LUT R0, R0, 0x1e, RZ, 0xfc, !PT ;  /* 0x0000001e00007812 */ /* 0x000fe200078efcff */
[----:B---3--:R0:W-:Y:S04]  /*36f0*/  STL [R1+0x868], R27 ;  /* 0x0008681b01007387 */ /* 0x0081e80000100800 */
[----:B------:R2:W3:Y:S01]  /*3700*/  @!P0 LDG.E.U16 R21, desc[UR8][R4.64] ;  /* 0x0000000804158981 */ /* 0x0004e2000c1e1500 */
[----:B-1----:R-:W-:Y:S01]  /*3710*/  IMAD R0, R0, R28, RZ ;  /* 0x0000001c00007224 */ /* 0x002fe200078e02ff */
[----:B0-----:R-:W-:-:S03]  /*3720*/  LOP3.LUT R27, R23, 0x1f, RZ, 0xc0, !PT ;  /* 0x0000001f171b7812 */ /* 0x001fc600078ec0ff */
[----:B--2---:R-:W-:Y:S01]  /*3730*/  IMAD.WIDE R4, R0, 0x2, R2 ;  /* 0x0000000200047825 */ /* 0x004fe200078e0202 */
[----:B------:R-:W-:Y:S02]  /*3740*/  LOP3.LUT R0, R23, 0x1f, RZ, 0xc0, !PT ;  /* 0x0000001f17007812 */ /* 0x000fe400078ec0ff */
[----:B------:R-:W0:Y:S03]  /*3750*/  LDC R23, c[0x0][0x3ac] ;  /* 0x0000eb00ff177b82 */ /* 0x000e260000000800 */
[----:B0-----:R-:W-:Y:S01]  /*3760*/  IMAD R23, R0, R23, RZ ;  /* 0x0000001700177224 */ /* 0x001fe200078e02ff */
[----:B----4-:R-:W-:Y:S04]  /*3770*/  STL.64 [R1+0x870], R24 ;  /* 0x0008701801007387 */ /* 0x010fe80000100a00 */
[----:B------:R0:W-:Y:S04]  /*3780*/  STL [R1+0x3fc], R2 ;  /* 0x0003fc0201007387 */ /* 0x0001e80000100800 */
[----:B------:R-:W-:Y:S04]  /*3790*/  STL [R1+0x3f8], R3 ;  /* 0x0003f80301007387 */ /* 0x000fe80000100800 */
[----:B0-----:R-:W2:Y:S04]  /*37a0*/  LDL.LU R2, [R1+0x24] ;  /* 0x0000240001027983 */ /* 0x001ea80000300800 */
[----:B------:R-:W4:Y:S01]  /*37b0*/  LDL.LU R0, [R1+0x28] ;  /* 0x0000280001007983 */ /* 0x000f220000300800 */
[----:B------:R-:W-:-:S06]  /*37c0*/  PRMT R20, RZ, 0x7610, R20 ;  /* 0x00007610ff147816 */ /* 0x000fcc0000000014 */
[----:B------:R0:W3:Y:S01]  /*37d0*/  @!P1 LDG.E.U16 R20, desc[UR8][R4.64] ;  /* 0x0000000804149981 */ /* 0x0000e2000c1e1500 */
[----:B------:R-:W-:Y:S01]  /*37e0*/  ISETP.GE.AND P0, PT, R27, UR7, PT ;  /* 0x000000071b007c0c */ /* 0x000fe2000bf06270 */
[----:B------:R-:W-:Y:S02]  /*37f0*/  IMAD.MOV.U32 R24, RZ, RZ, R13 ;  /* 0x000000ffff187224 */ /* 0x000fe400078e000d */
[----:B------:R-:W-:Y:S01]  /*3800*/  IMAD.MOV.U32 R25, RZ, RZ, R12 ;  /* 0x000000ffff197224 */ /* 0x000fe200078e000c */
[----:B------:R-:W-:Y:S01]  /*3810*/  PRMT R19, RZ, 0x7610, R19 ;  /* 0x00007610ff137816 */ /* 0x000fe20000000013 */
[----:B0-----:R-:W-:Y:S01]  /*3820*/  IMAD.WIDE R4, R23, 0x2, R24 ;  /* 0x0000000217047825 */ /* 0x001fe200078e0218 */
[----:B------:R-:W-:Y:S01]  /*3830*/  BAR.SYNC.DEFER_BLOCKING 0x0 ;  /* 0x0000000000007b1d */ /* 0x000fe20000010000 */
[----:B------:R-:W-:-:S05]  /*3840*/  PRMT R18, RZ, 0x7610, R18 ;  /* 0x00007610ff127816 */ /* 0x000fca0000000012 */
[----:B------:R0:W-:Y:S04]  /*3850*/  STL.64 [R1+0x390], R24 ;  /* 0x0003901801007387 */ /* 0x0001e80000100a00 */
[----:B------:R-:W3:Y:S04]  /*3860*/  LDL.LU R28, [R1+0x2c] ;  /* 0x00002c00011c7983 */ /* 0x000ee80000300800 */
[----:B0-----:R-:W3:Y:S04]  /*3870*/  LDL.LU R25, [R1+0x30] ;  /* 0x0000300001197983 */ /* 0x001ee80000300800 */
[----:B------:R0:W3:Y:S02]  /*3880*/  @!P0 LDG.E.U16 R19, desc[UR8][R4.64] ;  /* 0x0000000804138981 */ /* 0x0000e4000c1e1500 */
[----:B0-----:R-:W-:-:S02]  /*3890*/  IMAD.MOV.U32 R4, RZ, RZ, R15 ;  /* 0x000000ffff047224 */ /* 0x001fc400078e000f */
[----:B------:R-:W-:-:S05]  /*38a0*/  IMAD.MOV.U32 R5, RZ, RZ, R14 ;  /* 0x000000ffff057224 */ /* 0x000fca00078e000e */
[----:B------:R0:W-:Y:S04]  /*38b0*/  STL.64 [R1+0x388], R4 ;  /* 0x0003880401007387 */ /* 0x0001e80000100a00 */
[----:B------:R-:W3:Y:S04]  /*38c0*/  LDL.LU R24, [R1+0x34] ;  /* 0x0000340001187983 */ /* 0x000ee80000300800 */
[----:B------:R-:W3:Y:S01]  /*38d0*/  LDL.LU R3, [R1+0x38] ;  /* 0x0000380001037983 */ /* 0x000ee20000300800 */
[----:B0-----:R-:W-:-:S05]  /*38e0*/  IMAD.WIDE R4, R23, 0x2, R4 ;  /* 0x0000000217047825 */ /* 0x001fca00078e0204 */
[----:B------:R0:W3:Y:S02]  /*38f0*/  @!P0 LDG.E.U16 R18, desc[UR8][R4.64] ;  /* 0x0000000804128981 */ /* 0x0000e4000c1e1500 */
[--C-:B0-----:R-:W-:Y:S02]  /*3900*/  IMAD.MOV.U32 R4, RZ, RZ, R17.reuse ;  /* 0x000000ffff047224 */ /* 0x101fe400078e0011 */
[----:B------:R-:W-:Y:S01]  /*3910*/  IMAD.MOV.U32 R5, RZ, RZ, R16 ;  /* 0x000000ffff057224 */ /* 0x000fe200078e0010 */
[----:B------:R-:W-:-:S04]  /*3920*/  PRMT R17, RZ, 0x7610, R17 ;  /* 0x00007610ff117816 */ /* 0x000fc80000000011 */
[----:B------:R0:W-:Y:S02]  /*3930*/  STL.64 [R1+0x380], R4 ;  /* 0x0003800401007387 */ /* 0x0001e40000100a00 */
[----:B0-----:R-:W-:-:S05]  /*3940*/  IMAD.WIDE R4, R23, 0x2, R4 ;  /* 0x0000000217047825 */ /* 0x001fca00078e0204 */
[----:B------:R2:W3:Y:S02]  /*3950*/  @!P0 LDG.E.U16 R17, desc[UR8][R4.64] ;  /* 0x0000000804118981 */ /* 0x0004e4000c1e1500 */
[----:B--2---:R-:W-:Y:S02]  /*3960*/  IMAD.MOV.U32 R5, RZ, RZ, R2 ;  /* 0x000000ffff057224 */ /* 0x004fe400078e0002 */
[----:B------:R-:W2:Y:S01]  /*3970*/  LDL.LU R2, [R1+0x3c] ;  /* 0x00003c0001027983 */ /* 0x000ea20000300800 */
[----:B----4-:R-:W-:-:S03]  /*3980*/  IMAD.MOV.U32 R4, RZ, RZ, R0 ;  /* 0x000000ffff047224 */ /* 0x010fc600078e0000 */
[----:B------:R-:W4:Y:S01]  /*3990*/  LDL.LU R0, [R1+0x40] ;  /* 0x0000400001007983 */ /* 0x000f220000300800 */
[----:B------:R-:W-:-:S03]  /*39a0*/  PRMT R16, RZ, 0x7610, R16 ;  /* 0x00007610ff107816 */ /* 0x000fc60000000010 */
[----:B------:R0:W-:Y:S01]  /*39b0*/  STL.64 [R1+0x378], R4 ;  /* 0x0003780401007387 */ /* 0x0001e20000100a00 */
[----:B------:R-:W-:-:S03]  /*39c0*/  PRMT R15, RZ, 0x7610, R15 ;  /* 0x00007610ff0f7816 */ /* 0x000fc6000000000f */
[----:B------:R-:W4:Y:S01]  /*39d0*/  LDL.LU R29, [R1+0x48] ;  /* 0x00004800011d7983 */ /* 0x000f220000300800 */
[----:B0-----:R-:W-:-:S05]  /*39e0*/  IMAD.WIDE R4, R23, 0x2, R4 ;  /* 0x0000000217047825 */ /* 0x001fca00078e0204 */
[----:B------:R3:W4:Y:S02]  /*39f0*/  @!P0 LDG.E.U16 R16, desc[UR8][R4.64] ;  /* 0x0000000804108981 */ /* 0x000724000c1e1500 */
[----:B---3--:R-:W-:Y:S02]  /*3a00*/  IMAD.MOV.U32 R5, RZ, RZ, R28 ;  /* 0x000000ffff057224 */ /* 0x008fe400078e001c */
[----:B------:R-:W-:-:S05]  /*3a10*/  IMAD.MOV.U32 R4, RZ, RZ, R25 ;  /* 0x000000ffff047224 */ /* 0x000fca00078e0019 */
[----:B------:R0:W-:Y:S01]  /*3a20*/  STL.64 [R1+0x370], R4 ;  /* 0x0003700401007387 */ /* 0x0001e20000100a00 */
[----:B------:R-:W-:-:S03]  /*3a30*/  PRMT R14, RZ, 0x7610, R14 ;  /* 0x00007610ff0e7816 */ /* 0x000fc6000000000e */
[----:B------:R-:W3:Y:S04]  /*3a40*/  LDL.LU R28, [R1+0x4c] ;  /* 0x00004c00011c7983 */ /* 0x000ee80000300800 */
[----:B------:R-:W3:Y:S01]  /*3a50*/  LDL.LU R25, [R1+0x50] ;  /* 0x0000500001197983 */ /* 0x000ee20000300800 */
[----:B0-----:R-:W-:-:S05]  /*3a60*/  IMAD.WIDE R4, R23, 0x2, R4 ;  /* 0x0000000217047825 */ /* 0x001fca00078e0204 */
[----:B------:R0:W3:Y:S02]  /*3a70*/  @!P0 LDG.E.U16 R15, desc[UR8][R4.64] ;  /* 0x00000008040f8981 */ /* 0x0000e4000c1e1500 */
[----:B0-----:R-:W-:Y:S02]  /*3a80*/  IMAD.MOV.U32 R4, RZ, RZ, R3 ;  /* 0x000000ffff047224 */ /* 0x001fe400078e0003 */
[----:B------:R-:W-:-:S05]  /*3a90*/  IMAD.MOV.U32 R5, RZ, RZ, R24 ;  /* 0x000000ffff057224 */ /* 0x000fca00078e0018 */
[----:B------:R0:W-:Y:S04]  /*3aa0*/  STL.64 [R1+0x368], R4 ;  /* 0x0003680401007387 */ /* 0x0001e80000100a00 */
[----:B------:R-:W3:Y:S01]  /*3ab0*/  LDL.LU R24, [R1+0x54] ;  /* 0x0000540001187983 */ /* 0x000ee20000300800 */
[----:B------:R-:W-:-:S03]  /*3ac0*/  PRMT R13, RZ, 0x7610, R13 ;  /* 0x00007610ff0d7816 */ /* 0x000fc6000000000d */
[----:B------:R-:W3:Y:S01]  /*3ad0*/  LDL.LU R3, [R1+0x58] ;  /* 0x0000580001037983 */ /* 0x000ee20000300800 */
[----:B0-----:R-:W-:-:S05]  /*3ae0*/  IMAD.WIDE R4, R23, 0x2, R4 ;  /* 0x0000000217047825 */ /* 0x001fca00078e0204 */
[----:B------:R2:W3:Y:S02]  /*3af0*/  @!P0 LDG.E.U16 R14, desc[UR8][R4.64] ;  /* 0x00000008040e8981 */ /* 0x0004e4000c1e1500 */
[----:B--2---:R-:W-:Y:S02]  /*3b00*/  IMAD.MOV.U32 R5, RZ, RZ, R2 ;  /* 0x000000ffff057224 */ /* 0x004fe400078e0002 */
[----:B------:R-:W2:Y:S01]  /*3b10*/  LDL.LU R2, [R1+0x5c] ;  /* 0x00005c0001027983 */ /* 0x000ea20000300800 */
[----:B----4-:R-:W-:-:S03]  /*3b20*/  IMAD.MOV.U32 R4, RZ, RZ, R0 ;  /* 0x000000ffff047224 */ /* 0x010fc600078e0000 */
[----:B------:R-:W4:Y:S04]  /*3b30*/  LDL.LU R0, [R1+0x250] ;  /* 0x0002500001007983 */ /* 0x000f280000300800 */
[----:B------:R0:W-:Y:S02]  /*3b40*/  STL.64 [R1+0x360], R4 ;  /* 0x0003600401007387 */ /* 0x0001e40000100a00 */
[----:B0-----:R-:W-:-:S05]  /*3b50*/  IMAD.WIDE R4, R23, 0x2, R4 ;  /* 0x0000000217047825 */ /* 0x001fca00078e0204 */
[----:B------:R0:W2:Y:S04]  /*3b60*/  @!P0 LDG.E.U16 R13, desc[UR8][R4.64] ;  /* 0x00000008040d8981 */ /* 0x0000a8000c1e1500 */
[----:B------:R-:W2:Y:S01]  /*3b70*/  LDL.LU R5, [R1+0x44] ;  /* 0x0000440001057983 */ /* 0x000ea20000300800 */
[----:B0-----:R-:W-:Y:S01]  /*3b80*/  IMAD.MOV.U32 R4, RZ, RZ, R29 ;  /* 0x000000ffff047224 */ /* 0x001fe200078e001d */
[----:B------:R-:W-:Y:S02]  /*3b90*/  PRMT R12, RZ, 0x7610, R12 ;  /* 0x00007610ff0c7816 */ /* 0x000fe4000000000c */
[----:B------:R-:W-:Y:S02]  /*3ba0*/  PRMT R11, RZ, 0x7610, R11 ;  /* 0x00007610ff0b7816 */ /* 0x000fe4000000000b */
[----:B--2---:R0:W-:Y:S04]  /*3bb0*/  STL.64 [R1+0x358], R4 ;  /* 0x0003580401007387 */ /* 0x0041e80000100a00 */
[----:B------:R-:W2:Y:S01]  /*3bc0*/  LDL.LU R29, [R1+0x254] ;  /* 0x00025400011d7983 */ /* 0x000ea20000300800 */
[----:B0-----:R-:W-:-:S05]  /*3bd0*/  IMAD.WIDE R4, R23, 0x2, R4 ;  /* 0x0000000217047825 */ /* 0x001fca00078e0204 */
[----:B------:R3:W2:Y:S02]  /*3be0*/  @!P0 LDG.E.U16 R12, desc[UR8][R4.64] ;  /* 0x00000008040c8981 */ /* 0x0006a4000c1e1500 */
[----:B---3--:R-:W-:Y:S02]  /*3bf0*/  IMAD.MOV.U32 R5, RZ, RZ, R28 ;  /* 0x000000ffff057224 */ /* 0x008fe400078e001c */
[----:B------:R-:W2:Y:S01]  /*3c00*/  LDL.LU R28, [R1+0x258] ;  /* 0x00025800011c7983 */ /* 0x000ea20000300800 */
[----:B------:R-:W-:Y:S02]  /*3c10*/  IMAD.MOV.U32 R4, RZ, RZ, R25 ;  /* 0x000000ffff047224 */ /* 0x000fe400078e0019 */
[----:B------:R-:W-:-:S03]  /*3c20*/  IMAD.MOV.U32 R25, RZ, RZ, R24 ;  /* 0x000000ffff197224 */ /* 0x000fc600078e0018 */
[----:B------:R0:W-:Y:S01]  /*3c30*/  STL.64 [R1+0x350], R4 ;  /* 0x0003500401007387 */ /* 0x0001e20000100a00 */
[----:B------:R-:W-:Y:S01]  /*3c40*/  IMAD.MOV.U32 R24, RZ, RZ, R3 ;  /* 0x000000ffff187224 */ /* 0x000fe200078e0003 */
[----:B------:R-:W-:Y:S01]  /*3c50*/  PRMT R10, RZ, 0x7610, R10 ;  /* 0x00007610ff0a7816 */ /* 0x000fe2000000000a */
[----:B------:R-:W-:Y:S02]  /*3c60*/  IMAD.MOV.U32 R3, RZ, RZ, R2 ;  /* 0x000000ffff037224 */ /* 0x000fe400078e0002 */
[----:B0-----:R-:W-:-:S05]  /*3c70*/  IMAD.WIDE R4, R23, 0x2, R4 ;  /* 0x0000000217047825 */ /* 0x001fca00078e0204 */
[----:B------:R0:W3:Y:S01]  /*3c80*/  @!P0 LDG.E.U16 R11, desc[UR8][R4.64] ;  /* 0x00000008040b8981 */ /* 0x0000e2000c1e1500 */
[----:B----4-:R-:W-:Y:S01]  /*3c90*/  IMAD.MOV.U32 R2, RZ, RZ, R0 ;  /* 0x000000ffff027224 */ /* 0x010fe200078e0000 */
[----:B------:R-:W-:Y:S01]  /*3ca0*/  PRMT R9, RZ, 0x7610, R9 ;  /* 0x00007610ff097816 */ /* 0x000fe20000000009 */
[----:B0-----:R-:W-:Y:S01]  /*3cb0*/  IMAD.WIDE R4, R23, 0x2, R24 ;  /* 0x0000000217047825 */ /* 0x001fe200078e0218 */
[----:B------:R0:W-:Y:S04]  /*3cc0*/  STL.64 [R1+0x348], R24 ;  /* 0x0003481801007387 */ /* 0x0001e80000100a00 */
[----:B------:R1:W4:Y:S01]  /*3cd0*/  @!P0 LDG.E.U16 R10, desc[UR8][R4.64] ;  /* 0x00000008040a8981 */ /* 0x000322000c1e1500 */
[----:B------:R-:W-:-:S03]  /*3ce0*/  PRMT R8, RZ, 0x7610, R8 ;  /* 0x00007610ff087816 */ /* 0x000fc60000000008 */
[----:B------:R1:W-:Y:S04]  /*3cf0*/  STL.64 [R1+0x340], R2 ;  /* 0x0003400201007387 */ /* 0x0003e80000100a00 */
[----:B0-----:R-:W3:Y:S01]  /*3d00*/  LDL.LU R25, [R1+0x27c] ;  /* 0x00027c0001197983 */ /* 0x001ee20000300800 */
[----:B-1----:R-:W-:-:S03]  /*3d10*/  IMAD.WIDE R4, R23, 0x2, R2 ;  /* 0x0000000217047825 */ /* 0x002fc600078e0202 */
[----:B------:R-:W3:Y:S04]  /*3d20*/  LDL.LU R24, [R1+0x280] ;  /* 0x0002800001187983 */ /* 0x000ee80000300800 */
[----:B------:R2:W3:Y:S04]  /*3d30*/  @!P0 LDG.E.U16 R9, desc[UR8][R4.64] ;  /* 0x0000000804098981 */ /* 0x0004e8000c1e1500 */
[----:B------:R-:W3:Y:S04]  /*3d40*/  LDL R2, [R1+0x314] ;  /* 0x0003140001027983 */ /* 0x000ee80000100800 */
[----:B------:R-:W3:Y:S04]  /*3d50*/  LDL.LU R0, [R1+0x20] ;  /* 0x0000200001007983 */ /* 0x000ee80000300800 */
[----:B------:R-:W3:Y:S01]  /*3d60*/  LDL.LU R3, [R1+0x14] ;  /* 0x0000140001037983 */ /* 0x000ee20000300800 */
[----:B--2---:R-:W-:-:S03]  /*3d70*/  IMAD.WIDE R4, R23, 0x2, R28 ;  /* 0x0000000217047825 */ /* 0x004fc600078e021c */
[----:B------:R0:W-:Y:S04]  /*3d80*/  STL.64 [R1+0x338], R28 ;  /* 0x0003381c01007387 */ /* 0x0001e80000100a00 */
[----:B------:R1:W2:Y:S04]  /*3d90*/  @!P0 LDG.E.U16 R8, desc[UR8][R4.64] ;  /* 0x0000000804088981 */ /* 0x0002a8000c1e1500 */
[----:B0-----:R-:W2:Y:S04]  /*3da0*/  LDL.LU R29, [R1+0x284] ;  /* 0x00028400011d7983 */ /* 0x001ea80000300800 */
[----:B------:R-:W2:Y:S04]  /*3db0*/  LDL.LU R28, [R1+0x288] ;  /* 0x00028800011c7983 */ /* 0x000ea80000300800 */
[----:B------:R-:W1:Y:S04]  /*3dc0*/  LDL.LU R4, [R1+0x25c] ;  /* 0x00025c0001047983 */ /* 0x000e680000300800 */
[----:B------:R-:W1:Y:S01]  /*3dd0*/  LDL.LU R5, [R1+0x270] ;  /* 0x0002700001057983 */ /* 0x000e620000300800 */
[----:B------:R-:W-:-:S02]  /*3de0*/  PRMT R7, RZ, 0x7610, R7 ;  /* 0x00007610ff077816 */ /* 0x000fc40000000007 */
[----:B-1----:R-:W-:-:S04]  /*3df0*/  LOP3.LUT R5, R5, R4, RZ, 0x3c, !PT ;  /* 0x0000000405057212 */ /* 0x002fc800078e3cff */
[----:B------:R-:W-:-:S04]  /*3e00*/  LOP3.LUT R4, R5, R4, RZ, 0x3c, !PT ;  /* 0x0000000405047212 */ /* 0x000fc800078e3cff */
[----:B------:R-:W-:-:S05]  /*3e10*/  LOP3.LUT R5, R5, R4, RZ, 0x3c, !PT ;  /* 0x0000000405057212 */ /* 0x000fca00078e3cff */
[----:B------:R0:W-:Y:S02]  /*3e20*/  STL.64 [R1+0x330], R4 ;  /* 0x0003300401007387 */ /* 0x0001e40000100a00 */
[----:B0-----:R-:W-:-:S05]  /*3e30*/  IMAD.WIDE R4, R23, 0x2, R4 ;  /* 0x0000000217047825 */ /* 0x001fca00078e0204 */
[----:B------:R0:W2:Y:S04]  /*3e40*/  @!P0 LDG.E.U16 R7, desc[UR8][R4.64] ;  /* 0x0000000804078981 */ /* 0x0000a8000c1e1500 */
[----:B------:R-:W0:Y:S04]  /*3e50*/  LDL.LU R4, [R1+0x274] ;  /* 0x0002740001047983 */ /* 0x000e280000300800 */
[----:B------:R-:W0:Y:S01]  /*3e60*/  LDL.LU R5, [R1+0x278] ;  /* 0x0002780001057983 */ /* 0x000e220000300800 */
[----:B------:R-:W-:-:S03]  /*3e70*/  PRMT R6, RZ, 0x7610, R6 ;  /* 0x00007610ff067816 */ /* 0x000fc60000000006 */
[----:B---3--:R-:W-:Y:S01]  /*3e80*/  STS.U16 [R2+UR5], R22 ;  /* 0x0000001602007988 */ /* 0x008fe20008000405 */
[----:B0-----:R-:W-:-:S04]  /*3e90*/  LOP3.LUT R5, R5, R4, RZ, 0x3c, !PT ;  /* 0x0000000405057212 */ /* 0x001fc800078e3cff */
[----:B------:R-:W-:-:S04]  /*3ea0*/  LOP3.LUT R4, R5, R4, RZ, 0x3c, !PT ;  /* 0x0000000405047212 */ /* 0x000fc800078e3cff */
[----:B------:R-:W-:-:S05]  /*3eb0*/  LOP3.LUT R5, R5, R4, RZ, 0x3c, !PT ;  /* 0x0000000405057212 */ /* 0x000fca00078e3cff */
[----:B------:R0:W-:Y:S02]  /*3ec0*/  STL.64 [R1+0x328], R4 ;  /* 0x0003280401007387 */ /* 0x0001e40000100a00 */
[----:B0-----:R-:W-:-:S05]  /*3ed0*/  IMAD.WIDE R4, R23, 0x2, R4 ;  /* 0x0000000217047825 */ /* 0x001fca00078e0204 */
[----:B------:R0:W3:Y:S01]  /*3ee0*/  @!P0 LDG.E.U16 R6, desc[UR8][R4.64] ;  /* 0x0000000804068981 */ /* 0x0000e2000c1e1500 */
[----:B------:R-:W-:-:S03]  /*3ef0*/  IMAD.WIDE R22, R23, 0x2, R24 ;  /* 0x0000000217167825 */ /* 0x000fc600078e0218 */
[----:B------:R1:W-:Y:S01]  /*3f00*/  STL.64 [R1+0x320], R24 ;  /* 0x0003201801007387 */ /* 0x0003e20000100a00 */
[----:B0-----:R-:W-:-:S03]  /*3f10*/  PRMT R5, RZ, 0x7610, R5 ;  /* 0x00007610ff057816 */ /* 0x001fc60000000005 */
[----:B-1----:R-:W3:Y:S04]  /*3f20*/  LDL.LU.64 R24, [R1+0x870] ;  /* 0x0008700001187983 */ /* 0x002ee80000300a00 */
[----:B------:R0:W3:Y:S04]  /*3f30*/  @!P0 LDG.E.U16 R5, desc[UR8][R22.64] ;  /* 0x0000000816058981 */ /* 0x0000e8000c1e1500 */
[----:B------:R-:W3:Y:S01]  /*3f40*/  LDL.LU R22, [R1+0x10] ;  /* 0x0000100001167983 */ /* 0x000ee20000300800 */
[----:B0-----:R-:W0:Y:S02]  /*3f50*/  LDC R23, c[0x0][0x3ac] ;  /* 0x0000eb00ff177b82 */ /* 0x001e240000000800 */
[----:B0-----:R-:W-:-:S02]  /*3f60*/  IMAD R23, R27, R23, RZ ;  /* 0x000000171b177224 */ /* 0x001fc400078e02ff */
[----:B------:R-:W4:Y:S04]  /*3f70*/  LDL.LU R27, [R1+0x868] ;  /* 0x00086800011b7983 */ /* 0x000f280000300800 */
[----:B--2---:R-:W-:Y:S04]  /*3f80*/  STL.64 [R1+0x318], R28 ;  /* 0x0003181c01007387 */ /* 0x004fe80000100a00 */
[----:B---3--:R0:W-:Y:S02]  /*3f90*/  STS.U16 [R2+UR5+0x1000], R22 ;  /* 0x0010001602007988 */ /* 0x0081e40008000405 */
[----:B0-----:R-:W-:-:S02]  /*3fa0*/  IMAD.WIDE R22, R23, 0x2, R28 ;  /* 0x0000000217167825 */ /* 0x001fc400078e021c */
[----:B------:R-:W2:Y:S01]  /*3fb0*/  LDL.LU.64 R28, [R1+0x860] ;  /* 0x00086000011c7983 */ /* 0x000ea20000300a00 */
[----:B------:R-:W-:-:S06]  /*3fc0*/  PRMT R4, RZ, 0x7610, R4 ;  /* 0x00007610ff047816 */ /* 0x000fcc0000000004 */
[----:B------:R-:W3:Y:S04]  /*3fd0*/  @!P0 LDG.E.U16 R4, desc[UR8][R22.64] ;  /* 0x0000000816048981 */ /* 0x000ee8000c1e1500 */
[----:B------:R-:W3:Y:S04]  /*3fe0*/  LDL.LU R22, [R1+0xc] ;  /* 0x00000c0001167983 */ /* 0x000ee80000300800 */
[----:B------:R-:W3:Y:S04]  /*3ff0*/  LDL R23, [R1+0x3a4] ;  /* 0x0003a40001177983 */ /* 0x000ee80000100800 */
[----:B--2---:R0:W-:Y:S04]  /*4000*/  STS.U16 [R2+UR5+0x2000], R28 ;  /* 0x0020001c02007988 */ /* 0x0041e80008000405 */
[----:B------:R1:W-:Y:S04]  /*4010*/  STS.U16 [R2+UR5+0x3000], R25 ;  /* 0x0030001902007988 */ /* 0x0003e80008000405 */
[----:B0-----:R-:W2:Y:S04]  /*4020*/  LDL.LU R28, [R1+0x85c] ;  /* 0x00085c00011c7983 */ /* 0x001ea80000300800 */
[----:B-1----:R-:W2:Y:S04]  /*4030*/  LDL R25, [R1+0x3a8] ;  /* 0x0003a80001197983 */ /* 0x002ea80000100800 */
[----:B--2---:R0:W-:Y:S04]  /*4040*/  STS.U16 [R25+UR5+0x400], R0 ;  /* 0x0004000019007988 */ /* 0x0041e80008000405 */
[----:B0-----:R-:W3:Y:S04]  /*4050*/  LDL.LU R0, [R1+0x858] ;  /* 0x0008580001007983 */ /* 0x001ee80000300800 */
[----:B------:R-:W-:Y:S04]  /*4060*/  STS.U16 [R25+UR5+0x1400], R3 ;  /* 0x0014000319007988 */ /* 0x000fe80008000405 */
[----:B------:R0:W-:Y:S04]  /*4070*/  STS.U16 [R25+UR5+0x2400], R29 ;  /* 0x0024001d19007988 */ /* 0x0001e80008000405 */
[----:B------:R-:W-:Y:S04]  /*4080*/  STS.U16 [R25+UR5+0x3400], R24 ;  /* 0x0034001819007988 */ /* 0x000fe80008000405 */
[----:B0-----:R-:W2:Y:S01]  /*4090*/  LDL.LU R29, [R1+0x854] ;  /* 0x00085400011d7983 */ /* 0x001ea20000300800 */
[----:B------:R-:W0:Y:S03]  /*40a0*/  S2R R2, SR_TID.X ;  /* 0x0000000000027919 */ /* 0x000e260000002100 */
[----:B---3--:R1:W-:Y:S04]  /*40b0*/  STS.U16 [R23+UR5+0x800], R0 ;  /* 0x0008000017007988 */ /* 0x0083e80008000405 */
[----:B-1----:R-:W3:Y:S01]  /*40c0*/  LDL.LU R0, [R1+0x850] ;  /* 0x0008500001007983 */ /* 0x002ee20000300800 */
[----:B0-----:R-:W-:-:S02]  /*40d0*/  LOP3.LUT R3, R2, 0xff, RZ, 0xc0, !PT ;  /* 0x000000ff02037812 */ /* 0x001fc400078ec0ff */
[----:B------:R-:W-:-:S03]  /*40e0*/  LOP3.LUT P1, RZ, R2, 0x100, RZ, 0xc0, !PT ;  /* 0x0000010002ff7812 */ /* 0x000fc6000782c0ff */
[----:B------:R-:W-:Y:S01]  /*40f0*/  IMAD.SHL.U32 R3, R3, 0x2, RZ ;  /* 0x0000000203037824 */ /* 0x000fe200078e00ff */
[----:B------:R-:W-:-:S04]  /*4100*/  SEL R2, RZ, 0x210, !P1 ;  /* 0x00000210ff027807 */ /* 0x000fc80004800000 */
[----:B------:R-:W-:Y:S01]  /*4110*/  LOP3.LUT R2, R2, R3, RZ, 0x3c, !PT ;  /* 0x0000000302027212 */ /* 0x000fe200078e3cff */
[----:B------:R-:W-:Y:S03]  /*4120*/  STS.U16 [R23+UR5+0x1800], R22 ;  /* 0x0018001617007988 */ /* 0x000fe60008000405 */
[----:B------:R-:W-:Y:S01]  /*4130*/  LOP3.LUT R2, R2, 0x60, RZ, 0x3c, !PT ;  /* 0x0000006002027812 */ /* 0x000fe200078e3cff */
[----:B----4-:R-:W-:Y:S04]  /*4140*/  STS.U16 [R23+UR5+0x2800], R27 ;  /* 0x0028001b17007988 */ /* 0x010fe80008000405 */
[----:B------:R-:W-:Y:S04]  /*4150*/  STS.U16 [R23+UR5+0x3800], R21 ;  /* 0x0038001517007988 */ /* 0x000fe80008000405 */
[----:B--2---:R0:W-:Y:S04]  /*4160*/  STS.U16 [R2+UR5+0xc00], R29 ;  /* 0x000c001d02007988 */ /* 0x0041e80008000405 */
[----:B------:R1:W-:Y:S04]  /*4170*/  STS.U16 [R2+UR5+0x1c00], R28 ;  /* 0x001c001c02007988 */ /* 0x0003e80008000405 */
[----:B------:R-:W-:Y:S04]  /*4180*/  STS.U16 [R2+UR5+0x2c00], R26 ;  /* 0x002c001a02007988 */ /* 0x000fe80008000405 */
[----:B0-----:R-:W2:Y:S04]  /*4190*/  LDL.LU R29, [R1+0x84c] ;  /* 0x00084c00011d7983 */ /* 0x001ea80000300800 */
[----:B------:R-:W-:Y:S04]  /*41a0*/  STS.U16 [R2+UR5+0x3c00], R20 ;  /* 0x003c001402007988 */ /* 0x000fe80008000405 */
[----:B-1----:R-:W4:Y:S04]  /*41b0*/  LDL.LU R28, [R1+0x848] ;  /* 0x00084800011c7983 */ /* 0x002f280000300800 */
[----:B---3--:R-:W-:Y:S04]  /*41c0*/  STS.U16 [R0+UR5+0x7800], R5 ;  /* 0x0078000500007988 */ /* 0x008fe80008000405 */
[----:B------:R0:W-:Y:S04]  /*41d0*/  STS.U16 [R0+UR5+0x7c00], R4 ;  /* 0x007c000400007988 */ /* 0x0001e80008000405 */
[----:B------:R-:W-:Y:S04]  /*41e0*/  STS.U16 [R0+UR5+0x7000], R7 ;  /* 0x0070000700007988 */ /* 0x000fe80008000405 */
[----:B------:R1:W-:Y:S04]  /*41f0*/  STS.U16 [R0+UR5+0x7400], R6 ;  /* 0x0074000600007988 */ /* 0x0003e80008000405 */
[----:B0-----:R-:W3:Y:S04]  /*4200*/  LDL.LU.64 R4, [R1+0xf0] ;  /* 0x0000f00001047983 */ /* 0x001ee80000300a00 */
[----:B-1----:R-:W3:Y:S04]  /*4210*/  LDL.LU.64 R6, [R1+0xf8] ;  /* 0x0000f80001067983 */ /* 0x002ee80000300a00 */
[----:B------:R-:W-:Y:S04]  /*4220*/  STS.U16 [R0+UR5+0x4000], R19 ;  /* 0x0040001300007988 */ /* 0x000fe80008000405 */
        /* <DEDUP_REMOVED lines=10> */
[----:B------:R-:W-:Y:S01]  /*42d0*/  STS.U16 [R0+UR5+0x6c00], R8 ;  /* 0x006c000800007988 */ /* 0x000fe20008000405 */
[----:B------:R-:W-:Y:S06]  /*42e0*/  BAR.SYNC.DEFER_BLOCKING 0x0 ;  /* 0x0000000000007b1d */ /* 0x000fec0000010000 */
[----:B--2---:R-:W-:Y:S04]  /*42f0*/  LDSM.16.MT88.4 R24, [R29+0x80] ;  /* 0x000080001d18783b */ /* 0x004fe80000004200 */
[----:B------:R-:W-:Y:S04]  /*4300*/  LDSM.16.MT88.4 R20, [R29+0x180] ;  /* 0x000180001d14783b */ /* 0x000fe80000004200 */
[----:B----4-:R-:W0:Y:S04]  /*4310*/  LDSM.16.M88.4 R8, [R28+0x4800] ;  /* 0x004800001c08783b */ /* 0x010e280000000200 */
[----:B------:R-:W-:Y:S04]  /*4320*/  LDSM.16.MT88.4 R12, [R29] ;  /* 0x000000001d0c783b */ /* 0x000fe80000004200 */
[----:B------:R-:W-:Y:S04]  /*4330*/  LDSM.16.MT88.4 R16, [R29+0x100] ;  /* 0x000100001d10783b */ /* 0x000fe80000004200 */
[----:B---3--:R-:W-:Y:S04]  /*4340*/  STL.64 [R1+0x818], R6 ;  /* 0x0008180601007387 */ /* 0x008fe80000100a00 */
[----:B------:R1:W-:Y:S04]  /*4350*/  STL.64 [R1+0x810], R4 ;  /* 0x0008100401007387 */ /* 0x0003e80000100a00 */
[----:B-1----:R-:W2:Y:S04]  /*4360*/  LDL.LU.64 R4, [R1+0x120] ;  /* 0x0001200001047983 */ /* 0x002ea80000300a00 */
[----:B------:R-:W3:Y:S01]  /*4370*/  LDL.LU.64 R6, [R1+0x128] ;  /* 0x0001280001067983 */ /* 0x000ee20000300a00 */
[----:B0-----:R-:W-:-:S03]  /*4380*/  IMAD.MOV.U32 R2, RZ, RZ, R8 ;  /* 0x000000ffff027224 */ /* 0x001fc600078e0008 */
[----:B---3--:R-:W-:Y:S04]  /*4390*/  STL.64 [R1+0x830], R6 ;  /* 0x0008300601007387 */ /* 0x008fe80000100a00 */
[----:B--2---:R-:W-:Y:S04]  /*43a0*/  STL.64 [R1+0x828], R4 ;  /* 0x0008280401007387 */ /* 0x004fe80000100a00 */
[----:B------:R-:W-:Y:S04]  /*43b0*/  STL [R1+0x400], R0 ;  /* 0x0004000001007387 */ /* 0x000fe80000100800 */
[----:B------:R-:W-:Y:S04]  /*43c0*/  STL.64 [R1+0x840], R26 ;  /* 0x0008401a01007387 */ /* 0x000fe80000100a00 */
[----:B------:R0:W-:Y:S04]  /*43d0*/  STL.64 [R1+0x838], R24 ;  /* 0x0008381801007387 */ /* 0x0001e80000100a00 */
[----:B------:R-:W1:Y:S04]  /*43e0*/  LDSM.16.M88.4 R4, [R28+0x4000] ;  /* 0x004000001c04783b */ /* 0x000e680000000200 */
[----:B0-----:R-:W2:Y:S04]  /*43f0*/  LDL.LU.64 R24, [R1+0x260] ;  /* 0x0002600001187983 */ /* 0x001ea80000300a00 */
[----:B------:R-:W2:Y:S01]  /*4400*/  LDL.LU.64 R26, [R1+0x268] ;  /* 0x00026800011a7983 */ /* 0x000ea20000300a00 */
[----:B------:R-:W-:-:S03]  /*4410*/  IMAD.MOV.U32 R0, RZ, RZ, R9 ;  /* 0x000000ffff007224 */ /* 0x000fc600078e0009 */
[----:B-1----:R-:W-:Y:S04]  /*4420*/  STL.64 [R1+0x58], R6 ;  /* 0x0000580601007387 */ /* 0x002fe80000100a00 */
[----:B------:R0:W-:Y:S04]  /*4430*/  STL [R1+0x824], R22 ;  /* 0x0008241601007387 */ /* 0x0001e80000100800 */
[----:B------:R1:W-:Y:S04]  /*4440*/  STL [R1+0x820], R23 ;  /* 0x0008201701007387 */ /* 0x0003e80000100800 */
[----:B------:R-:W-:Y:S04]  /*4450*/  STL [R1+0x808], R29 ;  /* 0x0008081d01007387 */ /* 0x000fe80000100800 */
[----:B------:R-:W-:Y:S04]  /*4460*/  STL.64 [R1+0x48], R10 ;  /* 0x0000480a01007387 */ /* 0x000fe80000100a00 */
[----:B------:R-:W3:Y:S01]  /*4470*/  LDSM.16.M88.4 R8, [R28+0x5000] ;  /* 0x005000001c08783b */ /* 0x000ee20000000200 */
[----:B0-----:R-:W-:-:S02]  /*4480*/  IMAD.MOV.U32 R22, RZ, RZ, R4 ;  /* 0x000000ffff167224 */ /* 0x001fc400078e0004 */
[----:B-1----:R-:W-:Y:S01]  /*4490*/  IMAD.MOV.U32 R23, RZ, RZ, R5 ;  /* 0x000000ffff177224 */ /* 0x002fe200078e0005 */
[----:B---3--:R-:W-:Y:S01]  /*44a0*/  STL.64 [R1+0x38], R10 ;  /* 0x0000380a01007387 */ /* 0x008fe20000100a00 */
[----:B--2---:R-:W-:-:S15]  /*44b0*/  HMMA.16816.F32 R24, R12, R4, R24 ;  /* 0x000000040c18723c */ /* 0x004fde0000001818 */
[----:B------:R-:W-:-:S04]  /*44c0*/  NOP ;  /* 0x0000000000007918 */ /* 0x000fc80000000000 */
[----:B------:R-:W-:Y:S04]  /*44d0*/  STL.64 [R1+0x260], R24 ;  /* 0x0002601801007387 */ /* 0x000fe80000100a00 */
[----:B------:R0:W-:Y:S04]  /*44e0*/  STL.64 [R1+0x268], R26 ;  /* 0x0002681a01007387 */ /* 0x0001e80000100a00 */
[----:B0-----:R-:W2:Y:S04]  /*44f0*/  LDL.LU.64 R26, [R1+0x840] ;  /* 0x00084000011a7983 */ /* 0x001ea80000300a00 */
[----:B------:R-:W2:Y:S04]  /*4500*/  LDL.LU.64 R24, [R1+0x838] ;  /* 0x0008380001187983 */ /* 0x000ea80000300a00 */
[----:B------:R-:W2:Y:S04]  /*4510*/  LDL.LU.64 R6, [R1+0x830] ;  /* 0x0008300001067983 */ /* 0x000ea80000300a00 */
[----:B------:R-:W2:Y:S04]  /*4520*/  LDL.LU.64 R4, [R1+0x828] ;  /* 0x0008280001047983 */ /* 0x000ea80000300a00 */
[----:B------:R-:W-:Y:S04]  /*4530*/  STL.64 [R1+0x7f8], R14 ;  /* 0x0007f80e01007387 */ /* 0x000fe80000100a00 */
[----:B------:R0:W-:Y:S02]  /*4540*/  STL.64 [R1+0x7f0], R12 ;  /* 0x0007f00c01007387 */ /* 0x0001e40000100a00 */
[----:B0-----:R-:W-:-:S02]  /*4550*/  IMAD.MOV.U32 R12, RZ, RZ, R22 ;  /* 0x000000ffff0c7224 */ /* 0x001fc400078e0016 */
[----:B------:R-:W-:Y:S01]  /*4560*/  IMAD.MOV.U32 R13, RZ, RZ, R23 ;  /* 0x000000ffff0d7224 */ /* 0x000fe200078e0017 */
[----:B------:R-:W3:Y:S04]  /*4570*/  LDL.LU R22, [R1+0x824] ;  /* 0x0008240001167983 */ /* 0x000ee80000300800 */
[----:B------:R-:W3:Y:S02]  /*4580*/  LDL.LU R23, [R1+0x820] ;  /* 0x0008200001177983 */ /* 0x000ee40000300800 */
[----:B--2---:R-:W-:-:S15]  /*4590*/  HMMA.16816.F32 R4, R24, R12, R4 ;  /* 0x0000000c1804723c */ /* 0x004fde0000001804 */
[----:B------:R-:W-:-:S04]  /*45a0*/  NOP ;  /* 0x0000000000007918 */ /* 0x000fc80000000000 */
[----:B------:R-:W-:Y:S04]  /*45b0*/  STL.64 [R1+0x300], R4 ;  /* 0x0003000401007387 */ /* 0x000fe80000100a00 */
[----:B------:R0:W-:Y:S04]  /*45c0*/  STL.64 [R1+0x308], R6 ;  /* 0x0003080601007387 */ /* 0x0001e80000100a00 */
[----:B0-----:R-:W2:Y:S04]  /*45d0*/  LDL.LU.64 R6, [R1+0x818] ;  /* 0x0008180001067983 */ /* 0x001ea80000300a00 */
[----:B------:R-:W2:Y:S04]  /*45e0*/  LDL.LU.64 R4, [R1+0x810] ;  /* 0x0008100001047983 */ /* 0x000ea80000300a00 */
[----:B------:R-:W-:Y:S04]  /*45f0*/  STL.64 [R1+0x7e8], R26 ;  /* 0x0007e81a01007387 */ /* 0x000fe80000100a00 */
[----:B------:R-:W-:Y:S04]  /*4600*/  STL.64 [R1+0x7e0], R24 ;  /* 0x0007e01801007387 */ /* 0x000fe80000100a00 */
[----:B------:R-:W-:Y:S04]  /*4610*/  STL.64 [R1+0x7d8], R18 ;  /* 0x0007d81201007387 */ /* 0x000fe80000100a00 */
[----:B------:R-:W-:Y:S01]  /*4620*/  STL.64 [R1+0x7d0], R16 ;  /* 0x0007d01001007387 */ /* 0x000fe20000100a00 */
[----:B--2---:R-:W-:-:S15]  /*4630*/  HMMA.16816.F32 R4, R16, R12, R4 ;  /* 0x0000000c1004723c */ /* 0x004fde0000001804 */
[----:B------:R-:W-:-:S04]  /*4640*/  NOP ;  /* 0x0000000000007918 */ /* 0x000fc80000000000 */
[----:B------:R0:W-:Y:S04]  /*4650*/  STL.64 [R1+0x2f0], R4 ;  /* 0x0002f00401007387 */ /* 0x0001e80000100a00 */
[----:B------:R1:W-:Y:S04]  /*4660*/  STL.64 [R1+0x2f8], R6 ;  /* 0x0002f80601007387 */ /* 0x0003e80000100a00 */
[----:B0-----:R-:W2:Y:S04]  /*4670*/  LDL.LU.64 R4, [R1+0x80] ;  /* 0x0000800001047983 */ /* 0x001ea80000300a00 */
[----:B-1----:R-:W4:Y:S04]  /*4680*/  LDL.LU.64 R6, [R1+0x88] ;  /* 0x0000880001067983 */ /* 0x002f280000300a00 */
[----:B----4-:R-:W-:Y:S04]  /*4690*/  STL.64 [R1+0x748], R6 ;  /* 0x0007480601007387 */ /* 0x010fe80000100a00 */
[----:B--2---:R0:W-:Y:S04]  /*46a0*/  STL.64 [R1+0x740], R4 ;  /* 0x0007400401007387 */ /* 0x0041e80000100a00 */
[----:B0-----:R-:W2:Y:S04]  /*46b0*/  LDL.LU.64 R4, [R1+0x170] ;  /* 0x0001700001047983 */ /* 0x001ea80000300a00 */
[----:B------:R-:W4:Y:S01]  /*46c0*/  LDL.LU.64 R6, [R1+0x178] ;  /* 0x0001780001067983 */ /* 0x000f220000300a00 */
[----:B------:R-:W-:-:S02]  /*46d0*/  IMAD.MOV.U32 R29, RZ, RZ, R8 ;  /* 0x000000ffff1d7224 */ /* 0x000fc400078e0008 */
[----:B------:R-:W-:Y:S02]  /*46e0*/  IMAD.MOV.U32 R3, RZ, RZ, R9 ;  /* 0x000000ffff037224 */ /* 0x000fe400078e0009 */
[----:B------:R-:W0:Y:S04]  /*46f0*/  LDSM.16.M88.4 R8, [R28+0x5800] ;  /* 0x005800001c08783b */ /* 0x000e280000000200 */
[----:B----4-:R-:W-:Y:S04]  /*4700*/  STL.64 [R1+0x758], R6 ;  /* 0x0007580601007387 */ /* 0x010fe80000100a00 */
[----:B--2---:R1:W-:Y:S04]  /*4710*/  STL.64 [R1+0x750], R4 ;  /* 0x0007500401007387 */ /* 0x0043e80000100a00 */
[----:B-1----:R-:W2:Y:S04]  /*4720*/  LDL.LU.64 R4, [R1+0x220] ;  /* 0x0002200001047983 */ /* 0x002ea80000300a00 */
[----:B------:R-:W4:Y:S04]  /*4730*/  LDL.LU.64 R6, [R1+0x228] ;  /* 0x0002280001067983 */ /* 0x000f280000300a00 */
[----:B----4-:R-:W-:Y:S04]  /*4740*/  STL.64 [R1+0x768], R6 ;  /* 0x0007680601007387 */ /* 0x010fe80000100a00 */
[----:B--2---:R1:W-:Y:S02]  /*4750*/  STL.64 [R1+0x760], R4 ;  /* 0x0007600401007387 */ /* 0x0043e40000100a00 */
[----:B-1----:R-:W-:-:S02]  /*4760*/  IMAD.MOV.U32 R4, RZ, RZ, R29 ;  /* 0x000000ffff047224 */ /* 0x002fc400078e001d */
[----:B------:R-:W-:Y:S01]  /*4770*/  IMAD.MOV.U32 R5, RZ, RZ, R3 ;  /* 0x000000ffff057224 */ /* 0x000fe200078e0003 */
[----:B------:R-:W2:Y:S04]  /*4780*/  LDL.LU R29, [R1+0x808] ;  /* 0x00080800011d7983 */ /* 0x000ea80000300800 */
[----:B------:R1:W-:Y:S02]  /*4790*/  STL.64 [R1+0x7a8], R4 ;  /* 0x0007a80401007387 */ /* 0x0003e40000100a00 */
[----:B-1----:R-:W-:Y:S02]  /*47a0*/  IMAD.MOV.U32 R4, RZ, RZ, R2 ;  /* 0x000000ffff047224 */ /* 0x002fe400078e0002 */
[----:B------:R-:W-:-:S05]  /*47b0*/  IMAD.MOV.U32 R5, RZ, RZ, R0 ;  /* 0x000000ffff057224 */ /* 0x000fca00078e0000 */
[----:B------:R1:W-:Y:S04]  /*47c0*/  STL.64 [R1+0x800], R4 ;  /* 0x0008000401007387 */ /* 0x0003e80000100a00 */
[----:B-1----:R-:W3:Y:S04]  /*47d0*/  LDL.LU.64 R4, [R1+0xb0] ;  /* 0x0000b00001047983 */ /* 0x002ee80000300a00 */
[----:B------:R-:W3:Y:S04]  /*47e0*/  LDL.LU.64 R6, [R1+0xb8] ;  /* 0x0000b80001067983 */ /* 0x000ee80000300a00 */
[----:B------:R-:W4:Y:S04]  /*47f0*/  LDL.LU.64 R24, [R1+0x240] ;  /* 0x0002400001187983 */ /* 0x000f280000300a00 */
[----:B------:R-:W4:Y:S04]  /*4800*/  LDL.LU.64 R26, [R1+0x248] ;  /* 0x00024800011a7983 */ /* 0x000f280000300a00 */
[----:B------:R-:W2:Y:S04]  /*4810*/  LDL.LU.64 R16, [R1+0x110] ;  /* 0x0001100001107983 */ /* 0x000ea80000300a00 */
[----:B------:R-:W2:Y:S04]  /*4820*/  LDL.LU.64 R18, [R1+0x118] ;  /* 0x0001180001127983 */ /* 0x000ea80000300a00 */
[----:B0-----:R-:W-:Y:S04]  /*4830*/  STL.64 [R1+0x28], R10 ;  /* 0x0000280a01007387 */ /* 0x001fe80000100a00 */
[----:B------:R0:W-:Y:S04]  /*4840*/  STL.64 [R1+0x770], R8 ;  /* 0x0007700801007387 */ /* 0x0001e80000100a00 */
[----:B0-----:R-:W2:Y:S04]  /*4850*/  LDL.LU.64 R8, [R1+0x90] ;  /* 0x0000900001087983 */ /* 0x001ea80000300a00 */
[----:B------:R-:W2:Y:S04]  /*4860*/  LDL.LU.64 R10, [R1+0x98] ;  /* 0x00009800010a7983 */ /* 0x000ea80000300a00 */
[----:B--2---:R-:W-:Y:S04]  /*4870*/  STL.64 [R1+0x780], R10 ;  /* 0x0007800a01007387 */ /* 0x004fe80000100a00 */
        /* <DEDUP_REMOVED lines=10> */
[----:B------:R-:W2:Y:S01]  /*4920*/  LDL.LU.64 R10, [R1+0x238] ;  /* 0x00023800010a7983 */ /* 0x000ea20000300a00 */
[----:B---3--:R-:W-:Y:S03]  /*4930*/  HMMA.16816.F32 R12, R20, R12, R4 ;  /* 0x0000000c140c723c */ /* 0x008fe60000001804 */
[----:B--2---:R-:W-:Y:S04]  /*4940*/  STL.64 [R1+0x7b8], R10 ;  /* 0x0007b80a01007387 */ /* 0x004fe80000100a00 */
[----:B------:R0:W-:Y:S04]  /*4950*/  STL.64 [R1+0x7b0], R8 ;  /* 0x0007b00801007387 */ /* 0x0001e80000100a00 */
[----:B0-----:R-:W2:Y:S04]  /*4960*/  LDL.LU.64 R8, [R1+0xa0] ;  /* 0x0000a00001087983 */ /* 0x001ea80000300a00 */
[----:B------:R-:W3:Y:S04]  /*4970*/  LDL.LU.64 R10, [R1+0xa8] ;  /* 0x0000a800010a7983 */ /* 0x000ee80000300a00 */
[----:B---3--:R-:W-:Y:S04]  /*4980*/  STL.64 [R1+0x7c8], R10 ;  /* 0x0007c80a01007387 */ /* 0x008fe80000100a00 */
[----:B--2---:R0:W-:Y:S04]  /*4990*/  STL.64 [R1+0x7c0], R8 ;  /* 0x0007c00801007387 */ /* 0x0041e80000100a00 */
[----:B0-----:R-:W2:Y:S04]  /*49a0*/  LDL.LU.64 R8, [R1+0xe0] ;  /* 0x0000e00001087983 */ /* 0x001ea80000300a00 */
[----:B------:R-:W2:Y:S04]  /*49b0*/  LDL.LU.64 R10, [R1+0xe8] ;  /* 0x0000e800010a7983 */ /* 0x000ea80000300a00 */
[----:B------:R-:W4:Y:S04]  /*49c0*/  LDL.LU.64 R4, [R1+0x800] ;  /* 0x0008000001047983 */ /* 0x000f280000300a00 */
[----:B------:R-:W-:Y:S04]  /*49d0*/  STL.64 [R1+0x2e0], R12 ;  /* 0x0002e00c01007387 */ /* 0x000fe80000100a00 */
[----:B------:R0:W-:Y:S04]  /*49e0*/  STL.64 [R1+0x2e8], R14 ;  /* 0x0002e80e01007387 */ /* 0x0001e80000100a00 */
[----:B0-----:R-:W4:Y:S04]  /*49f0*/  LDL.LU.64 R14, [R1+0x7f8] ;  /* 0x0007f800010e7983 */ /* 0x001f280000300a00 */
[----:B------:R-:W4:Y:S02]  /*4a00*/  LDL.LU.64 R12, [R1+0x7f0] ;  /* 0x0007f000010c7983 */ /* 0x000f240000300a00 */
[----:B----4-:R-:W-:-:S15]  /*4a10*/  HMMA.16816.F32 R24, R12, R4, R24 ;  /* 0x000000040c18723c */ /* 0x010fde0000001818 */
[----:B------:R-:W-:-:S04]  /*4a20*/  NOP ;  /* 0x0000000000007918 */ /* 0x000fc80000000000 */
[----:B------:R-:W-:Y:S04]  /*4a30*/  STL.64 [R1+0x120], R24 ;  /* 0x0001201801007387 */ /* 0x000fe80000100a00 */
[----:B------:R0:W-:Y:S04]  /*4a40*/  STL.64 [R1+0x128], R26 ;  /* 0x0001281a01007387 */ /* 0x0001e80000100a00 */
[----:B0-----:R-:W3:Y:S04]  /*4a50*/  LDL.LU.64 R26, [R1+0x7e8] ;  /* 0x0007e800011a7983 */ /* 0x001ee80000300a00 */
[----:B------:R-:W3:Y:S02]  /*4a60*/  LDL.LU.64 R24, [R1+0x7e0] ;  /* 0x0007e00001187983 */ /* 0x000ee40000300a00 */
[----:B---3--:R-:W-:-:S15]  /*4a70*/  HMMA.16816.F32 R16, R24, R4, R16 ;  /* 0x000000041810723c */ /* 0x008fde0000001810 */
[----:B------:R-:W-:-:S04]  /*4a80*/  NOP ;  /* 0x0000000000007918 */ /* 0x000fc80000000000 */
[----:B------:R-:W-:Y:S04]  /*4a90*/  STL.64 [R1+0x110], R16 ;  /* 0x0001101001007387 */ /* 0x000fe80000100a00 */
[----:B------:R0:W-:Y:S04]  /*4aa0*/  STL.64 [R1+0x118], R18 ;  /* 0x0001181201007387 */ /* 0x0001e80000100a00 */
[----:B0-----:R-:W2:Y:S04]  /*4ab0*/  LDL.LU.64 R18, [R1+0x7d8] ;  /* 0x0007d80001127983 */ /* 0x001ea80000300a00 */
[----:B------:R-:W2:Y:S02]  /*4ac0*/  LDL.LU.64 R16, [R1+0x7d0] ;  /* 0x0007d00001107983 */ /* 0x000ea40000300a00 */
[----:B--2---:R-:W-:-:S15]  /*4ad0*/  HMMA.16816.F32 R8, R16, R4, R8 ;  /* 0x000000041008723c */ /* 0x004fde0000001808 */
[----:B------:R-:W-:-:S04]  /*4ae0*/  NOP ;  /* 0x0000000000007918 */ /* 0x000fc80000000000 */
[----:B------:R-:W-:Y:S04]  /*4af0*/  STL.64 [R1+0x280], R8 ;  /* 0x0002800801007387 */ /* 0x000fe80000100a00 */
[----:B------:R0:W-:Y:S04]  /*4b00*/  STL.64 [R1+0x288], R10 ;  /* 0x0002880a01007387 */ /* 0x0001e80000100a00 */
[----:B0-----:R-:W2:Y:S04]  /*4b10*/  LDL.LU.64 R10, [R1+0x7c8] ;  /* 0x0007c800010a7983 */ /* 0x001ea80000300a00 */
[----:B------:R-:W2:Y:S02]  /*4b20*/  LDL.LU.64 R8, [R1+0x7c0] ;  /* 0x0007c00001087983 */ /* 0x000ea40000300a00 */
[----:B--2---:R-:W-:Y:S02]  /*4b30*/  HMMA.16816.F32 R4, R20, R4, R8 ;  /* 0x000000041404723c */ /* 0x004fe40000001808 */
[----:B------:R-:W2:Y:S04]  /*4b40*/  LDL.LU.64 R10, [R1+0x7b8] ;  /* 0x0007b800010a7983 */ /* 0x000ea80000300a00 */
[----:B------:R-:W2:-:S13]  /*4b50*/  LDL.LU.64 R8, [R1+0x7b0] ;  /* 0x0007b00001087983 */ /* 0x000e9a0000300a00 */
[----:B------:R0:W-:Y:S04]  /*4b60*/  STL.64 [R1+0x2d0], R4 ;  /* 0x0002d00401007387 */ /* 0x0001e80000100a00 */
[----:B------:R-:W-:Y:S04]  /*4b70*/  STL.64 [R1+0x2d8], R6 ;  /* 0x0002d80601007387 */ /* 0x000fe80000100a00 */
[----:B0-----:R-:W2:Y:S02]  /*4b80*/  LDL.LU.64 R4, [R1+0x7a8] ;  /* 0x0007a80001047983 */ /* 0x001ea40000300a00 */
[----:B--2---:R-:W-:-:S15]  /*4b90*/  HMMA.16816.F32 R8, R12, R4, R8 ;  /* 0x000000040c08723c */ /* 0x004fde0000001808 */
        /* <DEDUP_REMOVED lines=18> */
[----:B------:R-:W2:-:S15]  /*4cc0*/  LDL.LU.64 R8, [R1+0x770] ;  /* 0x0007700001087983 */ /* 0x000e9e0000300a00 */
[----:B------:R-:W-:Y:S02]  /*4cd0*/  NOP ;  /* 0x0000000000007918 */ /* 0x000fe40000000000 */
        /* <DEDUP_REMOVED lines=15> */
[----:B------:R-:W2:Y:S04]  /*4dd0*/  LDL.LU.64 R4, [R1+0x740] ;  /* 0x0007400001047983 */ /* 0x000ea80000300a00 */
[----:B------:R-:W-:Y:S04]  /*4de0*/  STL.64 [R1+0x738], R26 ;  /* 0x0007381a01007387 */ /* 0x000fe80000100a00 */
[----:B------:R0:W-:Y:S04]  /*4df0*/  STL.64 [R1+0x730], R24 ;  /* 0x0007301801007387 */ /* 0x0001e80000100a00 */
[----:B0-----:R-:W3:Y:S04]  /*4e00*/  LDL.LU.64 R24, [R1+0xc0] ;  /* 0x0000c00001187983 */ /* 0x001ee80000300a00 */
[----:B------:R-:W3:Y:S04]  /*4e10*/  LDL.LU.64 R26, [R1+0xc8] ;  /* 0x0000c800011a7983 */ /* 0x000ee80000300a00 */
[----:B------:R-:W-:Y:S04]  /*4e20*/  STL.64 [R1+0x728], R18 ;  /* 0x0007281201007387 */ /* 0x000fe80000100a00 */
[----:B------:R-:W-:Y:S01]  /*4e30*/  STL.64 [R1+0x720], R16 ;  /* 0x0007201001007387 */ /* 0x000fe20000100a00 */
[-C--:B--2---:R-:W-:Y:S08]  /*4e40*/  HMMA.16816.F32 R4, R20, R8.reuse, R4 ;  /* 0x000000081404723c */ /* 0x084ff00000001804 */
[----:B---3--:R-:W-:-:S15]  /*4e50*/  HMMA.16816.F32 R24, R16, R8, R24 ;  /* 0x000000081018723c */ /* 0x008fde0000001818 */
[----:B------:R-:W-:-:S04]  /*4e60*/  NOP ;  /* 0x0000000000007918 */ /* 0x000fc80000000000 */
[----:B------:R0:W-:Y:S04]  /*4e70*/  STL.64 [R1+0x250], R24 ;  /* 0x0002501801007387 */ /* 0x0001e80000100a00 */
[----:B------:R1:W-:Y:S04]  /*4e80*/  STL.64 [R1+0x258], R26 ;  /* 0x0002581a01007387 */ /* 0x0003e80000100a00 */
[----:B0-----:R-:W2:Y:S04]  /*4e90*/  LDL.LU.64 R24, [R1+0x210] ;  /* 0x0002100001187983 */ /* 0x001ea80000300a00 */
[----:B-1----:R-:W2:Y:S04]  /*4ea0*/  LDL.LU.64 R26, [R1+0x218] ;  /* 0x00021800011a7983 */ /* 0x002ea80000300a00 */
[----:B------:R-:W-:Y:S04]  /*4eb0*/  STL.64 [R1+0x2b0], R4 ;  /* 0x0002b00401007387 */ /* 0x000fe80000100a00 */
[----:B------:R-:W-:Y:S04]  /*4ec0*/  STL.64 [R1+0x2b8], R6 ;  /* 0x0002b80601007387 */ /* 0x000fe80000100a00 */
[----:B------:R-:W3:Y:S04]  /*4ed0*/  LDL.LU.64 R16, [R1+0x160] ;  /* 0x0001600001107983 */ /* 0x000ee80000300a00 */
[----:B------:R-:W3:Y:S04]  /*4ee0*/  LDL.LU.64 R18, [R1+0x168] ;  /* 0x0001680001127983 */ /* 0x000ee80000300a00 */
[----:B------:R-:W-:Y:S04]  /*4ef0*/  STL.64 [R1+0x718], R22 ;  /* 0x0007181601007387 */ /* 0x000fe80000100a00 */
[----:B------:R0:W-:Y:S04]  /*4f00*/  STL.64 [R1+0x710], R20 ;  /* 0x0007101401007387 */ /* 0x0001e80000100a00 */
[----:B------:R-:W-:Y:S04]  /*4f10*/  LDSM.16.M88.4 R4, [R28+0x6800] ;  /* 0x006800001c04783b */ /* 0x000fe80000000200 */
[----:B0-----:R-:W4:Y:S04]  /*4f20*/  LDL.LU.64 R20, [R1+0x100] ;  /* 0x0001000001147983 */ /* 0x001f280000300a00 */
[----:B------:R-:W4:Y:S04]  /*4f30*/  LDL.LU.64 R22, [R1+0x108] ;  /* 0x0001080001167983 */ /* 0x000f280000300a00 */
[----:B------:R-:W2:Y:S04]  /*4f40*/  LDL.LU.64 R8, [R1+0x130] ;  /* 0x0001300001087983 */ /* 0x000ea80000300a00 */
        /* <DEDUP_REMOVED lines=30> */
[----:B------:R-:W-:Y:S04]  /*5130*/  STL.64 [R1+0x6f0], R8 ;  /* 0x0006f00801007387 */ /* 0x000fe80000100a00 */
[----:B------:R-:W0:Y:S02]  /*5140*/  LDSM.16.M88.4 R8, [R28+0x6000] ;  /* 0x006000001c08783b */ /* 0x000e240000000200 */
[----:B0-----:R-:W-:Y:S02]  /*5150*/  HMMA.16816.F32 R24, R12, R8, R24 ;  /* 0x000000080c18723c */ /* 0x001fe40000001818 */
[----:B------:R-:W-:-:S15]  /*5160*/  STL.64 [R1+0x18], R10 ;  /* 0x0000180a01007387 */ /* 0x000fde0000100a00 */
[----:B------:R-:W-:Y:S02]  /*5170*/  NOP ;  /* 0x0000000000007918 */ /* 0x000fe40000000000 */
[----:B------:R-:W-:Y:S04]  /*5180*/  STL.64 [R1+0xa0], R24 ;  /* 0x0000a01801007387 */ /* 0x000fe80000100a00 */
[----:B------:R0:W-:Y:S04]  /*5190*/  STL.64 [R1+0xa8], R26 ;  /* 0x0000a81a01007387 */ /* 0x0001e80000100a00 */
[----:B0-----:R-:W3:Y:S04]  /*51a0*/  LDL.LU.64 R26, [R1+0x738] ;  /* 0x00073800011a7983 */ /* 0x001ee80000300a00 */
[----:B------:R-:W3:Y:S04]  /*51b0*/  LDL.LU.64 R24, [R1+0x730] ;  /* 0x0007300001187983 */ /* 0x000ee80000300a00 */
[----:B------:R-:W-:Y:S04]  /*51c0*/  STL.64 [R1+0x708], R14 ;  /* 0x0007080e01007387 */ /* 0x000fe80000100a00 */
[----:B------:R0:W-:Y:S04]  /*51d0*/  STL.64 [R1+0x700], R12 ;  /* 0x0007000c01007387 */ /* 0x0001e80000100a00 */
[----:B0-----:R-:W2:Y:S04]  /*51e0*/  LDL.LU.64 R12, [R1+0x70] ;  /* 0x00007000010c7983 */ /* 0x001ea80000300a00 */
[----:B------:R-:W2:Y:S01]  /*51f0*/  LDL.LU.64 R14, [R1+0x78] ;  /* 0x00007800010e7983 */ /* 0x000ea20000300a00 */
[----:B---3--:R-:W-:-:S15]  /*5200*/  HMMA.16816.F32 R16, R24, R8, R16 ;  /* 0x000000081810723c */ /* 0x008fde0000001810 */
[----:B------:R-:W-:-:S04]  /*5210*/  NOP ;  /* 0x0000000000007918 */ /* 0x000fc80000000000 */
        /* <DEDUP_REMOVED lines=8> */
[----:B0-----:R-:W2:Y:S04]  /*52a0*/  LDL.LU.64 R22, [R1+0x718] ;  /* 0x0007180001167983 */ /* 0x001ea80000300a00 */
[----:B------:R-:W2:Y:S04]  /*52b0*/  LDL.LU.64 R20, [R1+0x710] ;  /* 0x0007100001147983 */ /* 0x000ea80000300a00 */
[----:B------:R-:W-:Y:S01]  /*52c0*/  STL.64 [R1+0x8], R6 ;  /* 0x0000080601007387 */ /* 0x000fe20000100a00 */
[----:B--2---:R-:W-:Y:S03]  /*52d0*/  HMMA.16816.F32 R8, R20, R8, R12 ;  /* 0x000000081408723c */ /* 0x004fe6000000180c */
[----:B------:R-:W2:Y:S04]  /*52e0*/  LDL.LU.64 R14, [R1+0x708] ;  /* 0x00070800010e7983 */ /* 0x000ea80000300a00 */
[----:B------:R-:W2:-:S12]  /*52f0*/  LDL.LU.64 R12, [R1+0x700] ;  /* 0x00070000010c7983 */ /* 0x000e980000300a00 */
        /* <DEDUP_REMOVED lines=25> */
[----:B------:R-:W-:Y:S04]  /*5490*/  STL.64 [R1+0x290], R4 ;  /* 0x0002900401007387 */ /* 0x000fe80000100a00 */
[----:B------:R-:W-:Y:S04]  /*54a0*/  STL.64 [R1+0x298], R6 ;  /* 0x0002980601007387 */ /* 0x000fe80000100a00 */
[----:B------:R-:W2:Y:S02]  /*54b0*/  LDSM.16.M88.4 R4, [R28+0x7000] ;  /* 0x007000001c04783b */ /* 0x000ea40000000200 */
        /* <DEDUP_REMOVED lines=15> */
[----:B------:R-:W3:Y:S01]  /*55b0*/  LDL.LU.64 R26, [R1+0x1e8] ;  /* 0x0001e800011a7983 */ /* 0x000ee20000300a00 */
[----:B--2---:R-:W-:-:S15]  /*55c0*/  HMMA.16816.F32 R8, R16, R4, R8 ;  /* 0x000000041008723c */ /* 0x004fde0000001808 */
[----:B------:R-:W-:-:S04]  /*55d0*/  NOP ;  /* 0x0000000000007918 */ /* 0x000fc80000000000 */
[----:B------:R-:W-:Y:S04]  /*55e0*/  STL.64 [R1+0x180], R8 ;  /* 0x0001800801007387 */ /* 0x000fe80000100a00 */
[----:B------:R0:W-:Y:S04]  /*55f0*/  STL.64 [R1+0x188], R10 ;  /* 0x0001880a01007387 */ /* 0x0001e80000100a00 */
[----:B0-----:R-:W2:Y:S04]  /*5600*/  LDL.LU.64 R10, [R1+0x688] ;  /* 0x00068800010a7983 */ /* 0x001ea80000300a00 */
[----:B------:R-:W2:Y:S04]  /*5610*/  LDL.LU.64 R8, [R1+0x680] ;  /* 0x0006800001087983 */ /* 0x000ea80000300a00 */
[----:B------:R0:W-:Y:S01]  /*5620*/  STL.64 [R1+0x640], R6 ;  /* 0x0006400601007387 */ /* 0x0001e20000100a00 */
[----:B--2---:R-:W-:Y:S03]  /*5630*/  HMMA.16816.F32 R8, R20, R4, R8 ;  /* 0x000000041408723c */ /* 0x004fe60000001808 */
[----:B------:R-:W2:-:S15]  /*5640*/  LDL.LU.64 R4, [R1+0x1a0] ;  /* 0x0001a00001047983 */ /* 0x000e9e0000300a00 */
[----:B------:R-:W-:Y:S01]  /*5650*/  NOP ;  /* 0x0000000000007918 */ /* 0x000fe20000000000 */
[----:B------:R-:W-:Y:S04]  /*5660*/  STL.64 [R1+0x130], R8 ;  /* 0x0001300801007387 */ /* 0x000fe80000100a00 */
[----:B------:R-:W-:Y:S04]  /*5670*/  STL.64 [R1+0x138], R10 ;  /* 0x0001380a01007387 */ /* 0x000fe80000100a00 */
[----:B------:R-:W3:Y:S04]  /*5680*/  LDSM.16.M88.4 R8, [R28+0x7800] ;  /* 0x007800001c08783b */ /* 0x000ee80000000200 */
[----:B0-----:R-:W2:Y:S04]  /*5690*/  LDL.LU.64 R6, [R1+0x1a8] ;  /* 0x0001a80001067983 */ /* 0x001ea80000300a00 */
[----:B------:R-:W-:Y:S01]  /*56a0*/  STL [R1+0x404], R28 ;  /* 0x0004041c01007387 */ /* 0x000fe20000100800 */
[----:B---3--:R-:W-:Y:S03]  /*56b0*/  HMMA.16816.F32 R12, R12, R8, R24 ;  /* 0x000000080c0c723c */ /* 0x008fe60000001818 */
[----:B------:R-:W3:Y:S04]  /*56c0*/  LDL.LU.64 R26, [R1+0x678] ;  /* 0x00067800011a7983 */ /* 0x000ee80000300a00 */
[----:B------:R-:W3:-:S12]  /*56d0*/  LDL.LU.64 R24, [R1+0x670] ;  /* 0x0006700001187983 */ /* 0x000ed80000300a00 */
[----:B------:R0:W-:Y:S04]  /*56e0*/  STL.64 [R1+0x60], R12 ;  /* 0x0000600c01007387 */ /* 0x0001e80000100a00 */
[----:B------:R1:W-:Y:S04]  /*56f0*/  STL.64 [R1+0x68], R14 ;  /* 0x0000680e01007387 */ /* 0x0003e80000100a00 */
[----:B0-----:R-:W3:Y:S04]  /*5700*/  LDL.LU.64 R12, [R1+0x1c0] ;  /* 0x0001c000010c7983 */ /* 0x001ee80000300a00 */
[----:B-1----:R-:W3:Y:S02]  /*5710*/  LDL.LU.64 R14, [R1+0x1c8] ;  /* 0x0001c800010e7983 */ /* 0x002ee40000300a00 */
[----:B---3--:R-:W-:Y:S02]  /*5720*/  HMMA.16816.F32 R12, R24, R8, R12 ;  /* 0x00000008180c723c */ /* 0x008fe4000000180c */
[----:B------:R-:W3:Y:S04]  /*5730*/  LDL.LU.64 R24, [R1+0x1b0] ;  /* 0x0001b00001187983 */ /* 0x000ee80000300a00 */
[----:B------:R-:W3:-:S13]  /*5740*/  LDL.LU.64 R26, [R1+0x1b8] ;  /* 0x0001b800011a7983 */ /* 0x000eda0000300a00 */
[----:B------:R-:W-:Y:S04]  /*5750*/  STL.64 [R1+0x80], R12 ;  /* 0x0000800c01007387 */ /* 0x000fe80000100a00 */
[----:B------:R-:W-:Y:S01]  /*5760*/  STL.64 [R1+0x88], R14 ;  /* 0x0000880e01007387 */ /* 0x000fe20000100a00 */
[-C--:B--2---:R-:W-:Y:S03]  /*5770*/  HMMA.16816.F32 R4, R20, R8.reuse, R4 ;  /* 0x000000081404723c */ /* 0x084fe60000001804 */
[----:B------:R-:W0:Y:S05]  /*5780*/  LDSM.16.MT88.4 R12, [R29+0x2000] ;  /* 0x002000001d0c783b */ /* 0x000e2a0000004200 */
[----:B---3--:R-:W-:-:S15]  /*5790*/  HMMA.16816.F32 R24, R16, R8, R24 ;  /* 0x000000081018723c */ /* 0x008fde0000001818 */
[----:B------:R-:W-:-:S04]  /*57a0*/  NOP ;  /* 0x0000000000007918 */ /* 0x000fc80000000000 */
[----:B------:R-:W-:Y:S04]  /*57b0*/  STL [R1+0x4d8], R25 ;  /* 0x0004d81901007387 */ /* 0x000fe80000100800 */
[----:B------:R-:W-:Y:S04]  /*57c0*/  STL [R1+0x4d4], R26 ;  /* 0x0004d41a01007387 */ /* 0x000fe80000100800 */
[----:B------:R1:W-:Y:S04]  /*57d0*/  STL [R1+0x4d0], R27 ;  /* 0x0004d01b01007387 */ /* 0x0003e80000100800 */
[----:B------:R-:W-:Y:S04]  /*57e0*/  STL [R1+0x558], R24 ;  /* 0x0005581801007387 */ /* 0x000fe80000100800 */
[----:B------:R-:W-:Y:S04]  /*57f0*/  STL.64 [R1+0x658], R10 ;  /* 0x0006580a01007387 */ /* 0x000fe80000100a00 */
[----:B------:R-:W2:Y:S04]  /*5800*/  LDL.LU R16, [R1+0x70] ;  /* 0x0000700001107983 */ /* 0x000ea80000300800 */
[----:B------:R-:W2:Y:S04]  /*5810*/  LDL.LU R17, [R1+0x74] ;  /* 0x0000740001117983 */ /* 0x000ea80000300800 */
[----:B------:R-:W3:Y:S04]  /*5820*/  LDL.LU R18, [R1+0x78] ;  /* 0x0000780001127983 */ /* 0x000ee80000300800 */
[----:B------:R-:W3:Y:S04]  /*5830*/  LDL.LU R19, [R1+0x7c] ;  /* 0x00007c0001137983 */ /* 0x000ee80000300800 */
[----:B-1----:R-:W0:Y:S01]  /*5840*/  LDL.64 R26, [R1+0x58] ;  /* 0x00005800011a7983 */ /* 0x002e220000100a00 */
[----:B------:R-:W-:-:S02]  /*5850*/  IMAD.MOV.U32 R28, RZ, RZ, R4 ;  /* 0x000000ffff1c7224 */ /* 0x000fc400078e0004 */
[----:B------:R-:W-:Y:S02]  /*5860*/  IMAD.MOV.U32 R0, RZ, RZ, R5 ;  /* 0x000000ffff007224 */ /* 0x000fe400078e0005 */
[----:B------:R-:W-:Y:S02]  /*5870*/  IMAD.MOV.U32 R2, RZ, RZ, R6 ;  /* 0x000000ffff027224 */ /* 0x000fe400078e0006 */
[----:B------:R-:W-:Y:S01]  /*5880*/  IMAD.MOV.U32 R3, RZ, RZ, R7 ;  /* 0x000000ffff037224 */ /* 0x000fe200078e0007 */
[----:B---3--:R-:W-:Y:S04]  /*5890*/  STL.64 [R1+0x608], R18 ;  /* 0x0006081201007387 */ /* 0x008fe80000100a00 */
[----:B--2---:R1:W-:Y:S04]  /*58a0*/  STL.64 [R1+0x600], R16 ;  /* 0x0006001001007387 */ /* 0x0043e80000100a00 */
[----:B-1----:R-:W2:Y:S04]  /*58b0*/  LDL.LU R16, [R1+0x90] ;  /* 0x0000900001107983 */ /* 0x002ea80000300800 */
[----:B------:R-:W2:Y:S04]  /*58c0*/  LDL.LU R17, [R1+0x94] ;  /* 0x0000940001117983 */ /* 0x000ea80000300800 */
[----:B------:R-:W3:Y:S04]  /*58d0*/  LDL.LU R18, [R1+0x98] ;  /* 0x0000980001127983 */ /* 0x000ee80000300800 */
[----:B------:R-:W3:Y:S04]  /*58e0*/  LDL.LU R19, [R1+0x9c] ;  /* 0x00009c0001137983 */ /* 0x000ee80000300800 */
[----:B------:R-:W4:Y:S04]  /*58f0*/  LDL.LU R20, [R1+0xd0] ;  /* 0x0000d00001147983 */ /* 0x000f280000300800 */
[----:B------:R-:W4:Y:S04]  /*5900*/  LDL.LU R21, [R1+0xd4] ;  /* 0x0000d40001157983 */ /* 0x000f280000300800 */
[----:B------:R-:W2:Y:S04]  /*5910*/  LDL.LU R22, [R1+0xd8] ;  /* 0x0000d80001167983 */ /* 0x000ea80000300800 */
        /* <DEDUP_REMOVED lines=9> */
[----:B--2---:R-:W-:Y:S04]  /*59b0*/  STL.64 [R1+0x668], R10 ;  /* 0x0006680a01007387 */ /* 0x004fe80000100a00 */
[----:B------:R1:W-:Y:S04]  /*59c0*/  STL.64 [R1+0x660], R8 ;  /* 0x0006600801007387 */ /* 0x0003e80000100a00 */
[----:B-1----:R-:W0:Y:S04]  /*59d0*/  LDL.LU R8, [R1+0x260] ;  /* 0x0002600001087983 */ /* 0x002e280000300800 */
[----:B------:R-:W0:Y:S04]  /*59e0*/  LDL.LU R9, [R1+0x264] ;  /* 0x0002640001097983 */ /* 0x000e280000300800 */
[----:B------:R-:W0:Y:S04]  /*59f0*/  LDL.LU R10, [R1+0x268] ;  /* 0x00026800010a7983 */ /* 0x000e280000300800 */
[----:B------:R-:W0:Y:S04]  /*5a00*/  LDL.LU R11, [R1+0x26c] ;  /* 0x00026c00010b7983 */ /* 0x000e280000300800 */
[----:B------:R1:W-:Y:S04]  /*5a10*/  STL.64 [R1+0x650], R6 ;  /* 0x0006500601007387 */ /* 0x0003e80000100a00 */
[----:B------:R-:W-:Y:S04]  /*5a20*/  STL.64 [R1+0x648], R4 ;  /* 0x0006480401007387 */ /* 0x000fe80000100a00 */
[----:B-1----:R-:W2:Y:S04]  /*5a30*/  LDL.64 R6, [R1+0x48] ;  /* 0x0000480001067983 */ /* 0x002ea80000100a00 */
[----:B------:R1:W-:Y:S04]  /*5a40*/  STL.64 [R1+0x638], R22 ;  /* 0x0006381601007387 */ /* 0x0003e80000100a00 */
[----:B----4-:R-:W-:Y:S04]  /*5a50*/  STL.64 [R1+0x630], R20 ;  /* 0x0006301401007387 */ /* 0x010fe80000100a00 */
[----:B-1----:R-:W4:Y:S04]  /*5a60*/  LDL.64 R22, [R1+0x38] ;  /* 0x0000380001167983 */ /* 0x002f280000100a00 */
[----:B---3--:R1:W-:Y:S04]  /*5a70*/  STL.64 [R1+0x618], R18 ;  /* 0x0006181201007387 */ /* 0x0083e80000100a00 */
[----:B------:R-:W-:Y:S04]  /*5a80*/  STL.64 [R1+0x610], R16 ;  /* 0x0006101001007387 */ /* 0x000fe80000100a00 */
[----:B-1----:R-:W3:Y:S01]  /*5a90*/  LDL.64 R18, [R1+0x18] ;  /* 0x0000180001127983 */ /* 0x002ee20000100a00 */
[----:B0-----:R-:W-:Y:S03]  /*5aa0*/  HMMA.16816.F32 R8, R12, R26, R8 ;  /* 0x0000001a0c08723c */ /* 0x001fe60000001808 */
[----:B---3--:R0:W-:Y:S04]  /*5ab0*/  STL.64 [R1+0x628], R18 ;  /* 0x0006281201007387 */ /* 0x0081e80000100a00 */
[----:B0-----:R-:W3:Y:S04]  /*5ac0*/  LDL.64 R18, [R1+0x28] ;  /* 0x0000280001127983 */ /* 0x001ee80000100a00 */
[----:B------:R-:W-:Y:S04]  /*5ad0*/  STL [R1+0x4c0], R3 ;  /* 0x0004c00301007387 */ /* 0x000fe80000100800 */
[----:B------:R0:W-:Y:S04]  /*5ae0*/  STL [R1+0x47c], R2 ;  /* 0x00047c0201007387 */ /* 0x0001e80000100800 */
[----:B------:R1:W-:Y:S04]  /*5af0*/  STL [R1+0x478], R0 ;  /* 0x0004780001007387 */ /* 0x0003e80000100800 */
[----:B------:R-:W-:Y:S04]  /*5b00*/  STL [R1+0x450], R28 ;  /* 0x0004501c01007387 */ /* 0x000fe80000100800 */
[----:B------:R-:W-:Y:S04]  /*5b10*/  STL.64 [R1+0x260], R8 ;  /* 0x0002600801007387 */ /* 0x000fe80000100a00 */
[----:B------:R2:W-:Y:S01]  /*5b20*/  STL.64 [R1+0x268], R10 ;  /* 0x0002680a01007387 */ /* 0x0005e20000100a00 */
[----:B0-----:R-:W-:-:S02]  /*5b30*/  IMAD.MOV.U32 R2, RZ, RZ, R26 ;  /* 0x000000ffff027224 */ /* 0x001fc400078e001a */
[----:B-1----:R-:W-:Y:S01]  /*5b40*/  IMAD.MOV.U32 R0, RZ, RZ, R27 ;  /* 0x000000ffff007224 */ /* 0x002fe200078e001b */
[----:B--2---:R-:W2:Y:S04]  /*5b50*/  LDL.LU.64 R10, [R1+0x668] ;  /* 0x00066800010a7983 */ /* 0x004ea80000300a00 */
[----:B------:R-:W2:Y:S04]  /*5b60*/  LDL.LU.64 R8, [R1+0x660] ;  /* 0x0006600001087983 */ /* 0x000ea80000300a00 */
[----:B------:R-:W2:Y:S04]  /*5b70*/  LDL.LU R24, [R1+0x80] ;  /* 0x0000800001187983 */ /* 0x000ea80000300800 */
[----:B------:R-:W2:Y:S04]  /*5b80*/  LDL.LU R25, [R1+0x84] ;  /* 0x0000840001197983 */ /* 0x000ea80000300800 */
[----:B------:R-:W2:Y:S04]  /*5b90*/  LDL.LU R26, [R1+0x88] ;  /* 0x00008800011a7983 */ /* 0x000ea80000300800 */
[----:B------:R-:W2:Y:S04]  /*5ba0*/  LDL.LU R27, [R1+0x8c] ;  /* 0x00008c00011b7983 */ /* 0x000ea80000300800 */
[----:B--2---:R0:W-:Y:S04]  /*5bb0*/  STL.64 [R1+0x580], R26 ;  /* 0x0005801a01007387 */ /* 0x0041e80000100a00 */
[----:B------:R1:W-:Y:S04]  /*5bc0*/  STL.64 [R1+0x578], R24 ;  /* 0x0005781801007387 */ /* 0x0003e80000100a00 */
[----:B0-----:R-:W2:Y:S04]  /*5bd0*/  LDL R26, [R1+0x8] ;  /* 0x00000800011a7983 */ /* 0x001ea80000100800 */
[----:B------:R-:W2:Y:S01]  /*5be0*/  LDL R27, [R1+0xc] ;  /* 0x00000c00011b7983 */ /* 0x000ea20000100800 */
[----:B------:R-:W-:Y:S01]  /*5bf0*/  HMMA.16816.F32 R8, R12, R6, R8 ;  /* 0x000000060c08723c */ /* 0x000fe20000001808 */
[----:B------:R-:W-:-:S02]  /*5c00*/  IMAD.MOV.U32 R3, RZ, RZ, R7 ;  /* 0x000000ffff037224 */ /* 0x000fc400078e0007 */
[----:B--2---:R0:W-:Y:S04]  /*5c10*/  STL.64 [R1+0x620], R26 ;  /* 0x0006201a01007387 */ /* 0x0041e80000100a00 */
[----:B-1----:R-:W2:Y:S04]  /*5c20*/  LDL.LU R24, [R1+0xa0] ;  /* 0x0000a00001187983 */ /* 0x002ea80000300800 */
[----:B------:R-:W2:Y:S04]  /*5c30*/  LDL.LU R25, [R1+0xa4] ;  /* 0x0000a40001197983 */ /* 0x000ea80000300800 */
[----:B0-----:R-:W2:Y:S04]  /*5c40*/  LDL.LU R26, [R1+0xa8] ;  /* 0x0000a800011a7983 */ /* 0x001ea80000300800 */
[----:B------:R-:W2:Y:S04]  /*5c50*/  LDL.LU R27, [R1+0xac] ;  /* 0x0000ac00011b7983 */ /* 0x000ea80000300800 */
[----:B------:R0:W-:Y:S04]  /*5c60*/  STL.64 [R1+0x240], R8 ;  /* 0x0002400801007387 */ /* 0x0001e80000100a00 */
[----:B------:R1:W-:Y:S01]  /*5c70*/  STL.64 [R1+0x248], R10 ;  /* 0x0002480a01007387 */ /* 0x0003e20000100a00 */
[----:B0-----:R-:W-:-:S03]  /*5c80*/  IMAD.MOV.U32 R8, RZ, RZ, R6 ;  /* 0x000000ffff087224 */ /* 0x001fc600078e0006 */
[----:B-1----:R-:W2:Y:S04]  /*5c90*/  LDL.LU.64 R10, [R1+0x658] ;  /* 0x00065800010a7983 */ /* 0x002ea80000300a00 */
[----:B------:R-:W4:Y:S04]  /*5ca0*/  LDL.LU.64 R6, [R1+0x650] ;  /* 0x0006500001067983 */ /* 0x000f280000300a00 */
[----:B------:R-:W4:Y:S02]  /*5cb0*/  LDL.LU.64 R4, [R1+0x648] ;  /* 0x0006480001047983 */ /* 0x000f240000300a00 */
[----:B----4-:R-:W-:-:S15]  /*5cc0*/  HMMA.16816.F32 R4, R12, R22, R4 ;  /* 0x000000160c04723c */ /* 0x010fde0000001804 */
[----:B------:R-:W-:-:S04]  /*5cd0*/  NOP ;  /* 0x0000000000007918 */ /* 0x000fc80000000000 */
[----:B------:R0:W-:Y:S04]  /*5ce0*/  STL.64 [R1+0x230], R4 ;  /* 0x0002300401007387 */ /* 0x0001e80000100a00 */
[----:B------:R1:W-:Y:S01]  /*5cf0*/  STL.64 [R1+0x238], R6 ;  /* 0x0002380601007387 */ /* 0x0003e20000100a00 */
[----:B0-----:R-:W-:Y:S02]  /*5d00*/  IMAD.MOV.U32 R5, RZ, RZ, R22 ;  /* 0x000000ffff057224 */ /* 0x001fe400078e0016 */
[----:B------:R-:W-:Y:S01]  /*5d10*/  IMAD.MOV.U32 R4, RZ, RZ, R23 ;  /* 0x000000ffff047224 */ /* 0x000fe200078e0017 */
[----:B-1----:R-:W4:Y:S04]  /*5d20*/  LDL.LU.64 R6, [R1+0x640] ;  /* 0x0006400001067983 */ /* 0x002f280000300a00 */
[----:B------:R-:W2:Y:S04]  /*5d30*/  LDL.LU.64 R22, [R1+0x638] ;  /* 0x0006380001167983 */ /* 0x000ea80000300a00 */
[----:B------:R-:W2:Y:S01]  /*5d40*/  LDL.LU.64 R20, [R1+0x630] ;  /* 0x0006300001147983 */ /* 0x000ea20000300a00 */
[----:B---3--:R-:W-:Y:S01]  /*5d50*/  IMAD.MOV.U32 R9, RZ, RZ, R19 ;  /* 0x000000ffff097224 */ /* 0x008fe200078e0013 */
[----:B--2---:R-:W-:-:S15]  /*5d60*/  HMMA.16816.F32 R20, R12, R18, R20 ;  /* 0x000000120c14723c */ /* 0x004fde0000001814 */
[----:B------:R-:W-:-:S04]  /*5d70*/  NOP ;  /* 0x0000000000007918 */ /* 0x000fc80000000000 */
[----:B------:R0:W-:Y:S04]  /*5d80*/  STL.64 [R1+0x220], R20 ;  /* 0x0002201401007387 */ /* 0x0001e80000100a00 */
[----:B------:R1:W-:Y:S01]  /*5d90*/  STL.64 [R1+0x228], R22 ;  /* 0x0002281601007387 */ /* 0x0003e20000100a00 */
[----:B0-----:R-:W-:-:S03]  /*5da0*/  IMAD.MOV.U32 R20, RZ, RZ, R18 ;  /* 0x000000ffff147224 */ /* 0x001fc600078e0012 */
[----:B------:R-:W2:Y:S02]  /*5db0*/  LDL.LU.64 R18, [R1+0x628] ;  /* 0x0006280001127983 */ /* 0x000ea40000300a00 */
[----:B--2---:R-:W-:Y:S01]  /*5dc0*/  HMMA.16816.F32 R24, R12, R18, R24 ;  /* 0x000000120c18723c */ /* 0x004fe20000001818 */
[----:B-1----:R-:W-:Y:S02]  /*5dd0*/  IMAD.MOV.U32 R22, RZ, RZ, R18 ;  /* 0x000000ffff167224 */ /* 0x002fe400078e0012 */
[----:B------:R-:W-:-:S15]  /*5de0*/  IMAD.MOV.U32 R21, RZ, RZ, R19 ;  /* 0x000000ffff157224 */ /* 0x000fde00078e0013 */
[----:B------:R-:W-:Y:S01]  /*5df0*/  NOP ;  /* 0x0000000000007918 */ /* 0x000fe20000000000 */
[----:B------:R-:W-:Y:S04]  /*5e00*/  STL.64 [R1+0x210], R24 ;  /* 0x0002101801007387 */ /* 0x000fe80000100a00 */
[----:B------:R0:W-:Y:S04]  /*5e10*/  STL.64 [R1+0x218], R26 ;  /* 0x0002181a01007387 */ /* 0x0001e80000100a00 */
[----:B0-----:R-:W2:Y:S04]  /*5e20*/  LDL.LU.64 R26, [R1+0x620] ;  /* 0x00062000011a7983 */ /* 0x001ea80000300a00 */
[----:B------:R-:W2:Y:S04]  /*5e30*/  LDL.LU.64 R18, [R1+0x618] ;  /* 0x0006180001127983 */ /* 0x000ea80000300a00 */
[----:B------:R-:W2:Y:S02]  /*5e40*/  LDL.LU.64 R16, [R1+0x610] ;  /* 0x0006100001107983 */ /* 0x000ea40000300a00 */
[----:B--2---:R-:W-:-:S15]  /*5e50*/  HMMA.16816.F32 R16, R12, R26, R16 ;  /* 0x0000001a0c10723c */ /* 0x004fde0000001810 */
[----:B------:R-:W-:-:S04]  /*5e60*/  NOP ;  /* 0x0000000000007918 */ /* 0x000fc80000000000 */
[----:B------:R-:W-:Y:S04]  /*5e70*/  STL.64 [R1+0x200], R16 ;  /* 0x0002001001007387 */ /* 0x000fe80000100a00 */
[----:B------:R0:W-:Y:S04]  /*5e80*/  STL.64 [R1+0x208], R18 ;  /* 0x0002081201007387 */ /* 0x0001e80000100a00 */
[----:B0-----:R-:W4:Y:S04]  /*5e90*/  LDL.LU.64 R18, [R1+0x608] ;  /* 0x0006080001127983 */ /* 0x001f280000300a00 */
[----:B------:R-:W4:Y:S04]  /*5ea0*/  LDL.LU.64 R16, [R1+0x600] ;  /* 0x0006000001107983 */ /* 0x000f280000300a00 */
[----:B------:R0:W-:Y:S02]  /*5eb0*/  STL.64 [R1+0x590], R26 ;  /* 0x0005901a01007387 */ /* 0x0001e40000100a00 */
[----:B0-----:R-:W-:-:S02]  /*5ec0*/  IMAD.MOV.U32 R26, RZ, RZ, R22 ;  /* 0x000000ffff1a7224 */ /* 0x001fc400078e0016 */
[----:B------:R-:W-:-:S05]  /*5ed0*/  IMAD.MOV.U32 R27, RZ, RZ, R21 ;  /* 0x000000ffff1b7224 */ /* 0x000fca00078e0015 */
[----:B------:R0:W-:Y:S02]  /*5ee0*/  STL.64 [R1+0x5a8], R26 ;  /* 0x0005a81a01007387 */ /* 0x0001e40000100a00 */
[----:B0-----:R-:W-:Y:S02]  /*5ef0*/  IMAD.MOV.U32 R26, RZ, RZ, R20 ;  /* 0x000000ffff1a7224 */ /* 0x001fe400078e0014 */
[----:B------:R-:W-:-:S05]  /*5f00*/  IMAD.MOV.U32 R27, RZ, RZ, R9 ;  /* 0x000000ffff1b7224 */ /* 0x000fca00078e0009 */
[----:B------:R0:W-:Y:S02]  /*5f10*/  STL.64 [R1+0x5b8], R26 ;  /* 0x0005b81a01007387 */ /* 0x0001e40000100a00 */
[----:B0-----:R-:W-:Y:S02]  /*5f20*/  IMAD.MOV.U32 R26, RZ, RZ, R5 ;  /* 0x000000ffff1a7224 */ /* 0x001fe400078e0005 */
[----:B------:R-:W-:Y:S01]  /*5f30*/  IMAD.MOV.U32 R27, RZ, RZ, R4 ;  /* 0x000000ffff1b7224 */ /* 0x000fe200078e0004 */
[----:B----4-:R-:W-:Y:S01]  /*5f40*/  HMMA.16816.F32 R20, R12, R6, R16 ;  /* 0x000000060c14723c */ /* 0x010fe20000001810 */
[----:B------:R-:W2:-:S15]  /*5f50*/  LDL.LU R16, [R1+0x60] ;  /* 0x0000600001107983 */ /* 0x000e9e0000300800 */
[----:B------:R-:W-:-:S03]  /*5f60*/  NOP ;  /* 0x0000000000007918 */ /* 0x000fc60000000000 */
[----:B------:R-:W-:Y:S04]  /*5f70*/  STL.64 [R1+0x1f0], R20 ;  /* 0x0001f01401007387 */ /* 0x000fe80000100a00 */
[----:B------:R-:W-:Y:S04]  /*5f80*/  STL.64 [R1+0x1f8], R22 ;  /* 0x0001f81601007387 */ /* 0x000fe80000100a00 */
[----:B------:R-:W2:Y:S04]  /*5f90*/  LDL.LU R17, [R1+0x64] ;  /* 0x0000640001117983 */ /* 0x000ea80000300800 */
[----:B------:R-:W2:Y:S04]  /*5fa0*/  LDL.LU R18, [R1+0x68] ;  /* 0x0000680001127983 */ /* 0x000ea80000300800 */
[----:B------:R-:W2:Y:S04]  /*5fb0*/  LDL.LU R19, [R1+0x6c] ;  /* 0x00006c0001137983 */ /* 0x000ea80000300800 */
[----:B------:R-:W-:Y:S04]  /*5fc0*/  STL.64 [R1+0x5d0], R26 ;  /* 0x0005d01a01007387 */ /* 0x000fe80000100a00 */
[----:B------:R0:W-:Y:S04]  /*5fd0*/  STL.64 [R1+0x5b0], R6 ;  /* 0x0005b00601007387 */ /* 0x0001e80000100a00 */
[----:B------:R-:W3:Y:S04]  /*5fe0*/  LDL.LU R4, [R1+0x170] ;  /* 0x0001700001047983 */ /* 0x000ee80000300800 */
[----:B------:R-:W3:Y:S04]  /*5ff0*/  LDL.LU R5, [R1+0x174] ;  /* 0x0001740001057983 */ /* 0x000ee80000300800 */
[----:B0-----:R-:W4:Y:S04]  /*6000*/  LDL.LU R6, [R1+0x178] ;  /* 0x0001780001067983 */ /* 0x001f280000300800 */
[----:B------:R-:W4:Y:S01]  /*6010*/  LDL.LU R7, [R1+0x17c] ;  /* 0x00017c0001077983 */ /* 0x000f220000300800 */
[----:B------:R-:W-:-:S02]  /*6020*/  IMAD.MOV.U32 R26, RZ, RZ, R8 ;  /* 0x000000ffff1a7224 */ /* 0x000fc400078e0008 */
[----:B------:R-:W-:Y:S01]  /*6030*/  IMAD.MOV.U32 R27, RZ, RZ, R3 ;  /* 0x000000ffff1b7224 */ /* 0x000fe200078e0003 */
[----:B------:R-:W-:Y:S04]  /*6040*/  LDSM.16.MT88.4 R20, [R29+0x2180] ;  /* 0x002180001d14783b */ /* 0x000fe80000004200 */
[----:B------:R-:W-:Y:S04]  /*6050*/  STL.64 [R1+0x5e8], R26 ;  /* 0x0005e81a01007387 */ /* 0x000fe80000100a00 */
[----:B----4-:R-:W-:Y:S04]  /*6060*/  STL.64 [R1+0x5c8], R6 ;  /* 0x0005c80601007387 */ /* 0x010fe80000100a00 */
[----:B---3--:R0:W-:Y:S04]  /*6070*/  STL.64 [R1+0x5c0], R4 ;  /* 0x0005c00401007387 */ /* 0x0081e80000100a00 */
[----:B0-----:R-:W3:Y:S04]  /*6080*/  LDL.LU R4, [R1+0x150] ;  /* 0x0001500001047983 */ /* 0x001ee80000300800 */
[----:B------:R-:W3:Y:S04]  /*6090*/  LDL.LU R5, [R1+0x154] ;  /* 0x0001540001057983 */ /* 0x000ee80000300800 */
[----:B------:R-:W4:Y:S04]  /*60a0*/  LDL.LU R6, [R1+0x158] ;  /* 0x0001580001067983 */ /* 0x000f280000300800 */
[----:B------:R-:W4:Y:S01]  /*60b0*/  LDL.LU R7, [R1+0x15c] ;  /* 0x00015c0001077983 */ /* 0x000f220000300800 */
[----:B--2---:R-:W-:Y:S01]  /*60c0*/  HMMA.16816.F32 R12, R12, R10, R16 ;  /* 0x0000000a0c0c723c */ /* 0x004fe20000001810 */
[----:B------:R-:W-:-:S02]  /*60d0*/  IMAD.MOV.U32 R26, RZ, RZ, R2 ;  /* 0x000000ffff1a7224 */ /* 0x000fc400078e0002 */
[----:B------:R-:W-:Y:S01]  /*60e0*/  IMAD.MOV.U32 R27, RZ, RZ, R0 ;  /* 0x000000ffff1b7224 */ /* 0x000fe200078e0000 */
[----:B------:R-:W-:Y:S04]  /*60f0*/  LDSM.16.MT88.4 R16, [R29+0x2100] ;  /* 0x002100001d10783b */ /* 0x000fe80000004200 */
[----:B----4-:R-:W-:Y:S04]  /*6100*/  STL.64 [R1+0x5e0], R6 ;  /* 0x0005e00601007387 */ /* 0x010fe80000100a00 */
[----:B---3--:R0:W-:Y:S04]  /*6110*/  STL.64 [R1+0x5d8], R4 ;  /* 0x0005d80401007387 */ /* 0x0081e80000100a00 */
[----:B0-----:R-:W2:Y:S04]  /*6120*/  LDL.LU R4, [R1+0x110] ;  /* 0x0001100001047983 */ /* 0x001ea80000300800 */
[----:B------:R-:W2:Y:S04]  /*6130*/  LDL.LU R5, [R1+0x114] ;  /* 0x0001140001057983 */ /* 0x000ea80000300800 */
[----:B------:R-:W3:Y:S04]  /*6140*/  LDL.LU R6, [R1+0x118] ;  /* 0x0001180001067983 */ /* 0x000ee80000300800 */
[----:B------:R-:W3:Y:S04]  /*6150*/  LDL.LU R7, [R1+0x11c] ;  /* 0x00011c0001077983 */ /* 0x000ee80000300800 */
[----:B---3--:R-:W-:Y:S04]  /*6160*/  STL.64 [R1+0x5f8], R6 ;  /* 0x0005f80601007387 */ /* 0x008fe80000100a00 */
[----:B--2---:R0:W-:Y:S04]  /*6170*/  STL.64 [R1+0x5f0], R4 ;  /* 0x0005f00401007387 */ /* 0x0041e80000100a00 */
[----:B0-----:R-:W2:Y:S04]  /*6180*/  LDL.LU R4, [R1+0x300] ;  /* 0x0003000001047983 */ /* 0x001ea80000300800 */
[----:B------:R-:W2:Y:S04]  /*6190*/  LDL.LU R5, [R1+0x304] ;  /* 0x0003040001057983 */ /* 0x000ea80000300800 */
[----:B------:R-:W2:Y:S04]  /*61a0*/  LDL.LU R6, [R1+0x308] ;  /* 0x0003080001067983 */ /* 0x000ea80000300800 */
[----:B------:R-:W2:Y:S04]  /*61b0*/  LDL.LU R7, [R1+0x30c] ;  /* 0x00030c0001077983 */ /* 0x000ea80000300800 */
[----:B------:R0:W-:Y:S04]  /*61c0*/  STL.64 [R1+0x588], R10 ;  /* 0x0005880a01007387 */ /* 0x0001e80000100a00 */
[----:B------:R-:W3:Y:S04]  /*61d0*/  LDL.LU R8, [R1+0xc0] ;  /* 0x0000c00001087983 */ /* 0x000ee80000300800 */
[----:B------:R-:W-:Y:S04]  /*61e0*/  STL.64 [R1+0x1e0], R12 ;  /* 0x0001e00c01007387 */ /* 0x000fe80000100a00 */
[----:B------:R-:W-:Y:S04]  /*61f0*/  STL.64 [R1+0x1e8], R14 ;  /* 0x0001e80e01007387 */ /* 0x000fe80000100a00 */
[----:B------:R-:W3:Y:S04]  /*6200*/  LDL.LU R9, [R1+0xc4] ;  /* 0x0000c40001097983 */ /* 0x000ee80000300800 */
[----:B0-----:R-:W4:Y:S04]  /*6210*/  LDL.LU R10, [R1+0xc8] ;  /* 0x0000c800010a7983 */ /* 0x001f280000300800 */
[----:B------:R-:W4:Y:S04]  /*6220*/  LDL.LU R11, [R1+0xcc] ;  /* 0x0000cc00010b7983 */ /* 0x000f280000300800 */
[----:B------:R-:W2:Y:S02]  /*6230*/  LDSM.16.MT88.4 R12, [R29+0x2080] ;  /* 0x002080001d0c783b */ /* 0x000ea40000004200 */
[C---:B--2---:R-:W-:Y:S02]  /*6240*/  HMMA.16816.F32 R24, R12.reuse, R26, R4 ;  /* 0x0000001a0c18723c */ /* 0x044fe40000001804 */
[----:B----4-:R-:W-:Y:S04]  /*6250*/  STL.64 [R1+0x5a0], R10 ;  /* 0x0005a00a01007387 */ /* 0x010fe80000100a00 */
[----:B---3--:R0:W-:Y:S04]  /*6260*/  STL.64 [R1+0x598], R8 ;  /* 0x0005980801007387 */ /* 0x0081e80000100a00 */
[----:B0-----:R-:W2:Y:S04]  /*6270*/  LDL.LU R8, [R1+0xf0] ;  /* 0x0000f00001087983 */ /* 0x001ea80000300800 */
[----:B------:R-:W2:Y:S04]  /*6280*/  LDL.LU R9, [R1+0xf4] ;  /* 0x0000f40001097983 */ /* 0x000ea80000300800 */
[----:B------:R-:W2:Y:S04]  /*6290*/  LDL.LU R10, [R1+0xf8] ;  /* 0x0000f800010a7983 */ /* 0x000ea80000300800 */
[----:B------:R-:W2:Y:S04]  /*62a0*/  LDL.LU R11, [R1+0xfc] ;  /* 0x0000fc00010b7983 */ /* 0x000ea80000300800 */
[----:B------:R-:W-:Y:S04]  /*62b0*/  STL [R1+0x4cc], R22 ;  /* 0x0004cc1601007387 */ /* 0x000fe80000100800 */
[----:B------:R-:W-:Y:S04]  /*62c0*/  STL [R1+0x4c8], R23 ;  /* 0x0004c81701007387 */ /* 0x000fe80000100800 */
[----:B------:R0:W-:Y:S04]  /*62d0*/  STL.64 [R1+0x570], R20 ;  /* 0x0005701401007387 */ /* 0x0001e80000100a00 */
[----:B0-----:R-:W3:Y:S04]  /*62e0*/  LDL.LU R20, [R1+0xb0] ;  /* 0x0000b00001147983 */ /* 0x001ee80000300800 */
[----:B------:R-:W3:Y:S04]  /*62f0*/  LDL.LU R21, [R1+0xb4] ;  /* 0x0000b40001157983 */ /* 0x000ee80000300800 */
[----:B------:R-:W3:Y:S04]  /*6300*/  LDL.LU R22, [R1+0xb8] ;  /* 0x0000b80001167983 */ /* 0x000ee80000300800 */
[----:B------:R-:W3:Y:S04]  /*6310*/  LDL.LU R23, [R1+0xbc] ;  /* 0x0000bc0001177983 */ /* 0x000ee80000300800 */
[----:B------:R-:W-:Y:S04]  /*6320*/  STL [R1+0x4c4], R29 ;  /* 0x0004c41d01007387 */ /* 0x000fe80000100800 */
[----:B------:R-:W4:Y:S04]  /*6330*/  LDL.LU.64 R6, [R1+0x5f8] ;  /* 0x0005f80001067983 */ /* 0x000f280000300a00 */
[----:B------:R-:W4:Y:S04]  /*6340*/  LDL.LU.64 R4, [R1+0x5f0] ;  /* 0x0005f00001047983 */ /* 0x000f280000300a00 */
[----:B------:R-:W-:Y:S04]  /*6350*/  STL.64 [R1+0x120], R24 ;  /* 0x0001201801007387 */ /* 0x000fe80000100a00 */
[----:B------:R0:W-:Y:S04]  /*6360*/  STL.64 [R1+0x128], R26 ;  /* 0x0001281a01007387 */ /* 0x0001e80000100a00 */
[----:B0-----:R-:W4:Y:S02]  /*6370*/  LDL.LU.64 R26, [R1+0x5e8] ;  /* 0x0005e800011a7983 */ /* 0x001f240000300a00 */
[----:B----4-:R-:W-:Y:S02]  /*6380*/  HMMA.16816.F32 R24, R12, R26, R4 ;  /* 0x0000001a0c18723c */ /* 0x010fe40000001804 */
[----:B------:R-:W4:Y:S04]  /*6390*/  LDL.LU.64 R6, [R1+0x5e0] ;  /* 0x0005e00001067983 */ /* 0x000f280000300a00 */
[----:B------:R-:W4:-:S13]  /*63a0*/  LDL.LU.64 R4, [R1+0x5d8] ;  /* 0x0005d80001047983 */ /* 0x000f1a0000300a00 */
        /* <DEDUP_REMOVED lines=10> */
[----:B------:R-:W3:-:S15]  /*6450*/  LDL.LU.64 R6, [R1+0x5b0] ;  /* 0x0005b00001067983 */ /* 0x000ede0000300a00 */
[----:B------:R-:W-:Y:S02]  /*6460*/  NOP ;  /* 0x0000000000007918 */ /* 0x000fe40000000000 */
[----:B------:R-:W-:Y:S04]  /*6470*/  STL.64 [R1+0x170], R24 ;  /* 0x0001701801007387 */ /* 0x000fe80000100a00 */
[----:B------:R0:W-:Y:S04]  /*6480*/  STL.64 [R1+0x178], R26 ;  /* 0x0001781a01007387 */ /* 0x0001e80000100a00 */
[----:B0-----:R-:W2:Y:S04]  /*6490*/  LDL.LU.64 R26, [R1+0x5a8] ;  /* 0x0005a800011a7983 */ /* 0x001ea80000300a00 */
[----:B------:R-:W4:Y:S01]  /*64a0*/  LDL.LU.64 R4, [R1+0x318] ;  /* 0x0003180001047983 */ /* 0x000f220000300a00 */
[----:B--2---:R-:W-:Y:S03]  /*64b0*/  HMMA.16816.F32 R24, R12, R26, R8 ;  /* 0x0000001a0c18723c */ /* 0x004fe60000001808 */
[----:B------:R-:W2:Y:S04]  /*64c0*/  LDL.LU.64 R10, [R1+0x5a0] ;  /* 0x0005a000010a7983 */ /* 0x000ea80000300a00 */
[----:B------:R-:W2:-:S12]  /*64d0*/  LDL.LU.64 R8, [R1+0x598] ;  /* 0x0005980001087983 */ /* 0x000e980000300a00 */
[----:B------:R-:W-:Y:S04]  /*64e0*/  STL.64 [R1+0x160], R24 ;  /* 0x0001601801007387 */ /* 0x000fe80000100a00 */
[----:B------:R0:W-:Y:S04]  /*64f0*/  STL.64 [R1+0x168], R26 ;  /* 0x0001681a01007387 */ /* 0x0001e80000100a00 */
[----:B0-----:R-:W2:Y:S01]  /*6500*/  LDL.LU.64 R26, [R1+0x590] ;  /* 0x00059000011a7983 */ /* 0x001ea20000300a00 */
[C---:B---3--:R-:W-:Y:S08]  /*6510*/  HMMA.16816.F32 R20, R12.reuse, R6, R20 ;  /* 0x000000060c14723c */ /* 0x048ff00000001814 */
[----:B--2---:R-:W-:Y:S01]  /*6520*/  HMMA.16816.F32 R24, R12, R26, R8 ;  /* 0x0000001a0c18723c */ /* 0x004fe20000001808 */
[----:B------:R-:W2:-:S15]  /*6530*/  LDL.LU.64 R10, [R1+0x588] ;  /* 0x00058800010a7983 */ /* 0x000e9e0000300a00 */
[----:B------:R-:W-:-:S03]  /*6540*/  NOP ;  /* 0x0000000000007918 */ /* 0x000fc60000000000 */
[----:B------:R-:W-:Y:S04]  /*6550*/  STL.64 [R1+0x190], R24 ;  /* 0x0001901801007387 */ /* 0x000fe80000100a00 */
[----:B------:R0:W-:Y:S04]  /*6560*/  STL.64 [R1+0x198], R26 ;  /* 0x0001981a01007387 */ /* 0x0001e80000100a00 */
[----:B0-----:R-:W2:Y:S04]  /*6570*/  LDL.LU.64 R26, [R1+0x580] ;  /* 0x00058000011a7983 */ /* 0x001ea80000300a00 */
[----:B------:R-:W2:Y:S04]  /*6580*/  LDL.LU.64 R24, [R1+0x578] ;  /* 0x0005780001187983 */ /* 0x000ea80000300a00 */
[----:B------:R0:W-:Y:S04]  /*6590*/  STL.64 [R1+0x4f8], R6 ;  /* 0x0004f80601007387 */ /* 0x0001e80000100a00 */
[----:B----4-:R-:W-:Y:S04]  /*65a0*/  STL.64 [R1+0x4f0], R4 ;  /* 0x0004f00401007387 */ /* 0x010fe80000100a00 */
[----:B------:R-:W-:Y:S04]  /*65b0*/  STL.64 [R1+0x1d0], R20 ;  /* 0x0001d01401007387 */ /* 0x000fe80000100a00 */
[----:B------:R-:W-:Y:S04]  /*65c0*/  STL.64 [R1+0x1d8], R22 ;  /* 0x0001d81601007387 */ /* 0x000fe80000100a00 */
[----:B0-----:R-:W3:Y:S04]  /*65d0*/  LDL.LU.64 R6, [R1+0x8] ;  /* 0x0000080001067983 */ /* 0x001ee80000300a00 */
[----:B---3--:R0:W-:Y:S04]  /*65e0*/  STL.64 [R1+0x508], R6 ;  /* 0x0005080601007387 */ /* 0x0081e80000100a00 */
[----:B0-----:R-:W3:Y:S04]  /*65f0*/  LDL.LU.64 R6, [R1+0x18] ;  /* 0x0000180001067983 */ /* 0x001ee80000300a00 */
[----:B---3--:R0:W-:Y:S04]  /*6600*/  STL.64 [R1+0x520], R6 ;  /* 0x0005200601007387 */ /* 0x0081e80000100a00 */
[----:B0-----:R-:W3:Y:S04]  /*6610*/  LDL.LU.64 R6, [R1+0x28] ;  /* 0x0000280001067983 */ /* 0x001ee80000300a00 */
[----:B---3--:R2:W-:Y:S02]  /*6620*/  STL.64 [R1+0x538], R6 ;  /* 0x0005380601007387 */ /* 0x0085e40000100a00 */
[----:B--2---:R-:W-:Y:S02]  /*6630*/  HMMA.16816.F32 R4, R12, R10, R24 ;  /* 0x0000000a0c04723c */ /* 0x004fe40000001818 */
[----:B------:R-:W2:-:S15]  /*6640*/  LDL.LU R24, [R1+0x280] ;  /* 0x0002800001187983 */ /* 0x000e9e0000300800 */
[----:B------:R-:W-:Y:S02]  /*6650*/  NOP ;  /* 0x0000000000007918 */ /* 0x000fe40000000000 */
[----:B------:R-:W-:Y:S04]  /*6660*/  STL.64 [R1+0x1c0], R4 ;  /* 0x0001c00401007387 */ /* 0x000fe80000100a00 */
[----:B------:R-:W-:Y:S04]  /*6670*/  STL.64 [R1+0x1c8], R6 ;  /* 0x0001c80601007387 */ /* 0x000fe80000100a00 */
[----:B------:R-:W2:Y:S04]  /*6680*/  LDL.LU R25, [R1+0x284] ;  /* 0x0002840001197983 */ /* 0x000ea80000300800 */
[----:B------:R-:W3:Y:S04]  /*6690*/  LDL.LU R26, [R1+0x288] ;  /* 0x00028800011a7983 */ /* 0x000ee80000300800 */
[----:B------:R-:W3:Y:S04]  /*66a0*/  LDL.LU R27, [R1+0x28c] ;  /* 0x00028c00011b7983 */ /* 0x000ee80000300800 */
[----:B------:R-:W4:Y:S04]  /*66b0*/  LDL.LU R20, [R1+0x2f0] ;  /* 0x0002f00001147983 */ /* 0x000f280000300800 */
[----:B------:R-:W4:Y:S04]  /*66c0*/  LDL.LU R21, [R1+0x2f4] ;  /* 0x0002f40001157983 */ /* 0x000f280000300800 */
[----:B------:R-:W4:Y:S04]  /*66d0*/  LDL.LU R22, [R1+0x2f8] ;  /* 0x0002f80001167983 */ /* 0x000f280000300800 */
[----:B------:R-:W4:Y:S04]  /*66e0*/  LDL.LU R23, [R1+0x2fc] ;  /* 0x0002fc0001177983 */ /* 0x000f280000300800 */
[----:B---3--:R0:W-:Y:S04]  /*66f0*/  STL.64 [R1+0x568], R26 ;  /* 0x0005681a01007387 */ /* 0x0081e80000100a00 */
[----:B--2---:R-:W-:Y:S04]  /*6700*/  STL.64 [R1+0x560], R24 ;  /* 0x0005601801007387 */ /* 0x004fe80000100a00 */
[----:B0-----:R-:W4:Y:S04]  /*6710*/  LDL.LU.64 R26, [R1+0x58] ;  /* 0x00005800011a7983 */ /* 0x001f280000300a00 */
[----:B------:R-:W2:Y:S04]  /*6720*/  LDL.LU.64 R6, [R1+0x38] ;  /* 0x0000380001067983 */ /* 0x000ea80000300a00 */
[----:B--2---:R0:W-:Y:S04]  /*6730*/  STL.64 [R1+0x550], R6 ;  /* 0x0005500601007387 */ /* 0x0041e80000100a00 */
[----:B0-----:R-:W2:Y:S04]  /*6740*/  LDL.LU.64 R6, [R1+0x48] ;  /* 0x0000480001067983 */ /* 0x001ea80000300a00 */
[----:B------:R0:W-:Y:S04]  /*6750*/  STL.64 [R1+0x500], R10 ;  /* 0x0005000a01007387 */ /* 0x0001e80000100a00 */
[----:B------:R-:W3:Y:S04]  /*6760*/  LDL.LU R8, [R1+0x140] ;  /* 0x0001400001087983 */ /* 0x000ee80000300800 */
[----:B------:R-:W3:Y:S04]  /*6770*/  LDL.LU R9, [R1+0x144] ;  /* 0x0001440001097983 */ /* 0x000ee80000300800 */
[----:B0-----:R-:W2:Y:S04]  /*6780*/  LDL.LU R10, [R1+0x148] ;  /* 0x00014800010a7983 */ /* 0x001ea80000300800 */
[----:B------:R-:W2:Y:S04]  /*6790*/  LDL.LU R11, [R1+0x14c] ;  /* 0x00014c00010b7983 */ /* 0x000ea80000300800 */
[----:B--2---:R-:W-:Y:S04]  /*67a0*/  STL.64 [R1+0x518], R10 ;  /* 0x0005180a01007387 */ /* 0x004fe80000100a00 */
[----:B---3--:R0:W-:Y:S04]  /*67b0*/  STL.64 [R1+0x510], R8 ;  /* 0x0005100801007387 */ /* 0x0081e80000100a00 */
[----:B0-----:R-:W2:Y:S04]  /*67c0*/  LDL.LU R8, [R1+0x100] ;  /* 0x0001000001087983 */ /* 0x001ea80000300800 */
[----:B------:R-:W2:Y:S04]  /*67d0*/  LDL.LU R9, [R1+0x104] ;  /* 0x0001040001097983 */ /* 0x000ea80000300800 */
[----:B------:R-:W3:Y:S04]  /*67e0*/  LDL.LU R10, [R1+0x108] ;  /* 0x00010800010a7983 */ /* 0x000ee80000300800 */
[----:B------:R-:W3:Y:S01]  /*67f0*/  LDL.LU R11, [R1+0x10c] ;  /* 0x00010c00010b7983 */ /* 0x000ee20000300800 */
[----:B----4-:R-:W-:Y:S03]  /*6800*/  HMMA.16816.F32 R20, R16, R26, R20 ;  /* 0x0000001a1014723c */ /* 0x010fe60000001814 */
[----:B---3--:R-:W-:Y:S04]  /*6810*/  STL.64 [R1+0x530], R10 ;  /* 0x0005300a01007387 */ /* 0x008fe80000100a00 */
[----:B--2---:R0:W-:Y:S04]  /*6820*/  STL.64 [R1+0x528], R8 ;  /* 0x0005280801007387 */ /* 0x0041e80000100a00 */
[----:B0-----:R-:W2:Y:S04]  /*6830*/  LDL.LU R8, [R1+0x250] ;  /* 0x0002500001087983 */ /* 0x001ea80000300800 */
[----:B------:R-:W2:Y:S04]  /*6840*/  LDL.LU R9, [R1+0x254] ;  /* 0x0002540001097983 */ /* 0x000ea80000300800 */
[----:B------:R-:W3:Y:S04]  /*6850*/  LDL.LU R10, [R1+0x258] ;  /* 0x00025800010a7983 */ /* 0x000ee80000300800 */
[----:B------:R-:W3:Y:S01]  /*6860*/  LDL.LU R11, [R1+0x25c] ;  /* 0x00025c00010b7983 */ /* 0x000ee20000300800 */
[----:B------:R-:W-:-:S03]  /*6870*/  IMAD.MOV.U32 R29, RZ, RZ, R27 ;  /* 0x000000ffff1d7224 */ /* 0x000fc600078e001b */
[----:B---3--:R-:W-:Y:S04]  /*6880*/  STL.64 [R1+0x548], R10 ;  /* 0x0005480a01007387 */ /* 0x008fe80000100a00 */
[----:B--2---:R0:W-:Y:S04]  /*6890*/  STL.64 [R1+0x540], R8 ;  /* 0x0005400801007387 */ /* 0x0041e80000100a00 */
[----:B0-----:R-:W2:Y:S04]  /*68a0*/  LDL.LU R8, [R1+0x270] ;  /* 0x0002700001087983 */ /* 0x001ea80000300800 */
[----:B------:R-:W2:Y:S04]  /*68b0*/  LDL.LU R9, [R1+0x274] ;  /* 0x0002740001097983 */ /* 0x000ea80000300800 */
[----:B------:R-:W2:Y:S04]  /*68c0*/  LDL.LU R10, [R1+0x278] ;  /* 0x00027800010a7983 */ /* 0x000ea80000300800 */
[----:B------:R-:W2:Y:S04]  /*68d0*/  LDL.LU R11, [R1+0x27c] ;  /* 0x00027c00010b7983 */ /* 0x000ea80000300800 */
[----:B------:R-:W3:Y:S04]  /*68e0*/  LDL.LU.64 R12, [R1+0x320] ;  /* 0x00032000010c7983 */ /* 0x000ee80000300a00 */
[----:B------:R0:W-:Y:S04]  /*68f0*/  STL.64 [R1+0xf0], R20 ;  /* 0x0000f01401007387 */ /* 0x0001e80000100a00 */
[----:B------:R1:W-:Y:S04]  /*6900*/  STL.64 [R1+0xf8], R22 ;  /* 0x0000f81601007387 */ /* 0x0003e80000100a00 */
[----:B0-----:R-:W4:Y:S01]  /*6910*/  LDL.LU.64 R20, [R1+0x570] ;  /* 0x0005700001147983 */ /* 0x001f220000300a00 */
[----:B-1----:R-:W-:-:S03]  /*6920*/  IMAD.MOV.U32 R23, RZ, RZ, R26 ;  /* 0x000000ffff177224 */ /* 0x002fc600078e001a */
[----:B------:R-:W2:Y:S04]  /*6930*/  LDL.LU.64 R26, [R1+0x568] ;  /* 0x00056800011a7983 */ /* 0x000ea80000300a00 */
[----:B------:R-:W2:Y:S01]  /*6940*/  LDL.LU.64 R24, [R1+0x560] ;  /* 0x0005600001187983 */ /* 0x000ea20000300a00 */
[----:B------:R-:W-:Y:S01]  /*6950*/  IMAD.MOV.U32 R22, RZ, RZ, R7 ;  /* 0x000000ffff167224 */ /* 0x000fe200078e0007 */
[----:B--2---:R-:W-:-:S15]  /*6960*/  HMMA.16816.F32 R24, R16, R6, R24 ;  /* 0x000000061018723c */ /* 0x004fde0000001818 */
[----:B------:R-:W-:-:S04]  /*6970*/  NOP ;  /* 0x0000000000007918 */ /* 0x000fc80000000000 */
[----:B------:R0:W-:Y:S04]  /*6980*/  STL.64 [R1+0xe0], R24 ;  /* 0x0000e01801007387 */ /* 0x0001e80000100a00 */
[----:B------:R1:W-:Y:S04]  /*6990*/  STL.64 [R1+0xe8], R26 ;  /* 0x0000e81a01007387 */ /* 0x0003e80000100a00 */
[----:B0-----:R-:W2:Y:S01]  /*69a0*/  LDL.LU R24, [R1+0x558] ;  /* 0x0005580001187983 */ /* 0x001ea20000300800 */
[----:B-1----:R-:W-:-:S03]  /*69b0*/  IMAD.MOV.U32 R27, RZ, RZ, R6 ;  /* 0x000000ffff1b7224 */ /* 0x002fc600078e0006 */
[----:B------:R-:W2:Y:S04]  /*69c0*/  LDL.LU.64 R6, [R1+0x550] ;  /* 0x0005500001067983 */ /* 0x000ea80000300a00 */
[----:B------:R-:W-:Y:S04]  /*69d0*/  STL.64 [R1+0x4e8], R22 ;  /* 0x0004e81601007387 */ /* 0x000fe80000100a00 */
[----:B----4-:R0:W-:Y:S04]  /*69e0*/  STL.64 [R1+0x4e0], R20 ;  /* 0x0004e01401007387 */ /* 0x0101e80000100a00 */
[----:B0-----:R-:W4:Y:S04]  /*69f0*/  LDL.LU R20, [R1+0x180] ;  /* 0x0001800001147983 */ /* 0x001f280000300800 */
[----:B------:R-:W4:Y:S04]  /*6a00*/  LDL.LU R21, [R1+0x184] ;  /* 0x0001840001157983 */ /* 0x000f280000300800 */
[----:B------:R-:W4:Y:S04]  /*6a10*/  LDL.LU R22, [R1+0x188] ;  /* 0x0001880001167983 */ /* 0x000f280000300800 */
[----:B------:R-:W4:Y:S01]  /*6a20*/  LDL.LU R23, [R1+0x18c] ;  /* 0x00018c0001177983 */ /* 0x000f220000300800 */
[----:B--2---:R-:W-:Y:S01]  /*6a30*/  HMMA.16816.F32 R8, R16, R6, R8 ;  /* 0x000000061008723c */ /* 0x004fe20000001808 */
[----:B------:R-:W-:-:S02]  /*6a40*/  IMAD.MOV.U32 R25, RZ, RZ, R6 ;  /* 0x000000ffff197224 */ /* 0x000fc400078e0006 */
[----:B------:R-:W-:-:S15]  /*6a50*/  IMAD.MOV.U32 R26, RZ, RZ, R7 ;  /* 0x000000ffff1a7224 */ /* 0x000fde00078e0007 */
[----:B------:R-:W-:Y:S01]  /*6a60*/  NOP ;  /* 0x0000000000007918 */ /* 0x000fe20000000000 */
[----:B------:R-:W-:Y:S04]  /*6a70*/  STL.64 [R1+0xd0], R8 ;  /* 0x0000d00801007387 */ /* 0x000fe80000100a00 */
[----:B------:R0:W-:Y:S04]  /*6a80*/  STL.64 [R1+0xd8], R10 ;  /* 0x0000d80a01007387 */ /* 0x0001e80000100a00 */
[----:B0-----:R-:W2:Y:S04]  /*6a90*/  LDL.LU.64 R10, [R1+0x548] ;  /* 0x00054800010a7983 */ /* 0x001ea80000300a00 */
[----:B------:R-:W2:Y:S04]  /*6aa0*/  LDL.LU.64 R8, [R1+0x540] ;  /* 0x0005400001087983 */ /* 0x000ea80000300a00 */
[----:B------:R-:W2:Y:S02]  /*6ab0*/  LDL.LU.64 R6, [R1+0x538] ;  /* 0x0005380001067983 */ /* 0x000ea40000300a00 */
        /* <DEDUP_REMOVED lines=25> */
[----:B------:R-:W4:Y:S04]  /*6c50*/  LDL.LU.64 R6, [R1+0x4f8] ;  /* 0x0004f80001067983 */ /* 0x000f280000300a00 */
[----:B------:R-:W2:Y:S04]  /*6c60*/  LDL.LU.64 R4, [R1+0x4f0] ;  /* 0x0004f00001047983 */ /* 0x000ea80000300a00 */
[----:B------:R-:W2:Y:S01]  /*6c70*/  LDL.LU.64 R8, [R1+0x328] ;  /* 0x0003280001087983 */ /* 0x000ea20000300a00 */
[----:B----4-:R-:W-:-:S15]  /*6c80*/  HMMA.16816.F32 R20, R16, R6, R20 ;  /* 0x000000061014723c */ /* 0x010fde0000001814 */
[----:B------:R-:W-:-:S04]  /*6c90*/  NOP ;  /* 0x0000000000007918 */ /* 0x000fc80000000000 */
[----:B------:R-:W-:Y:S04]  /*6ca0*/  STL.64 [R1+0x180], R20 ;  /* 0x0001801401007387 */ /* 0x000fe80000100a00 */
[----:B------:R0:W-:Y:S04]  /*6cb0*/  STL.64 [R1+0x188], R22 ;  /* 0x0001881601007387 */ /* 0x0001e80000100a00 */
[----:B0-----:R-:W4:Y:S04]  /*6cc0*/  LDL.LU.64 R22, [R1+0x4e8] ;  /* 0x0004e80001167983 */ /* 0x001f280000300a00 */
[----:B------:R-:W3:Y:S04]  /*6cd0*/  LDL.LU.64 R20, [R1+0x4e0] ;  /* 0x0004e00001147983 */ /* 0x000ee80000300a00 */
[----:B------:R0:W-:Y:S04]  /*6ce0*/  STL.64 [R1+0x488], R6 ;  /* 0x0004880601007387 */ /* 0x0001e80000100a00 */
[----:B--2---:R-:W-:Y:S01]  /*6cf0*/  STL.64 [R1+0x480], R4 ;  /* 0x0004800401007387 */ /* 0x004fe20000100a00 */
[----:B0-----:R-:W-:-:S02]  /*6d00*/  IMAD.MOV.U32 R6, RZ, RZ, R25 ;  /* 0x000000ffff067224 */ /* 0x001fc400078e0019 */
[----:B------:R-:W-:Y:S01]  /*6d10*/  IMAD.MOV.U32 R7, RZ, RZ, R26 ;  /* 0x000000ffff077224 */ /* 0x000fe200078e001a */
[----:B------:R-:W2:Y:S04]  /*6d20*/  LDL.LU R25, [R1+0x4d8] ;  /* 0x0004d80001197983 */ /* 0x000ea80000300800 */
[----:B------:R-:W2:Y:S04]  /*6d30*/  LDL.LU R26, [R1+0x4d4] ;  /* 0x0004d400011a7983 */ /* 0x000ea80000300800 */
[----:B------:R0:W-:Y:S02]  /*6d40*/  STL.64 [R1+0x4a0], R6 ;  /* 0x0004a00601007387 */ /* 0x0001e40000100a00 */
[----:B0-----:R-:W-:-:S02]  /*6d50*/  IMAD.MOV.U32 R6, RZ, RZ, R27 ;  /* 0x000000ffff067224 */ /* 0x001fc400078e001b */
[----:B------:R-:W2:Y:S01]  /*6d60*/  LDL.LU R27, [R1+0x4d0] ;  /* 0x0004d000011b7983 */ /* 0x000ea20000300800 */
[----:B----4-:R-:W-:-:S03]  /*6d70*/  IMAD.MOV.U32 R7, RZ, RZ, R22 ;  /* 0x000000ffff077224 */ /* 0x010fc600078e0016 */
[----:B------:R-:W3:Y:S04]  /*6d80*/  LDL.LU R22, [R1+0x4cc] ;  /* 0x0004cc0001167983 */ /* 0x000ee80000300800 */
[----:B------:R0:W-:Y:S04]  /*6d90*/  STL.64 [R1+0x4b8], R6 ;  /* 0x0004b80601007387 */ /* 0x0001e80000100a00 */
[----:B------:R-:W3:Y:S04]  /*6da0*/  LDL.LU R4, [R1+0x2e0] ;  /* 0x0002e00001047983 */ /* 0x000ee80000300800 */
[----:B------:R-:W3:Y:S04]  /*6db0*/  LDL.LU R5, [R1+0x2e4] ;  /* 0x0002e40001057983 */ /* 0x000ee80000300800 */
[----:B0-----:R-:W3:Y:S04]  /*6dc0*/  LDL.LU R6, [R1+0x2e8] ;  /* 0x0002e80001067983 */ /* 0x001ee80000300800 */
[----:B------:R-:W3:Y:S01]  /*6dd0*/  LDL.LU R7, [R1+0x2ec] ;  /* 0x0002ec0001077983 */ /* 0x000ee20000300800 */
[----:B--2---:R-:W-:Y:S01]  /*6de0*/  HMMA.16816.F32 R16, R16, R10, R24 ;  /* 0x0000000a1010723c */ /* 0x004fe20000001818 */
[----:B------:R-:W-:-:S02]  /*6df0*/  IMAD.MOV.U32 R26, RZ, RZ, R23 ;  /* 0x000000ffff1a7224 */ /* 0x000fc400078e0017 */
[----:B------:R-:W3:Y:S01]  /*6e00*/  LDL.LU R23, [R1+0x4c8] ;  /* 0x0004c80001177983 */ /* 0x000ee20000300800 */
[----:B------:R-:W-:-:S15]  /*6e10*/  IMAD.MOV.U32 R27, RZ, RZ, R29 ;  /* 0x000000ffff1b7224 */ /* 0x000fde00078e001d */
[----:B------:R-:W-:Y:S04]  /*6e20*/  STL.64 [R1+0x1b0], R16 ;  /* 0x0001b01001007387 */ /* 0x000fe80000100a00 */
[----:B------:R-:W-:Y:S04]  /*6e30*/  STL.64 [R1+0x1b8], R18 ;  /* 0x0001b81201007387 */ /* 0x000fe80000100a00 */
[----:B------:R0:W5:Y:S04]  /*6e40*/  LDL.LU R29, [R1+0x4c4] ;  /* 0x0004c400011d7983 */ /* 0x0001680000300800 */
[----:B------:R-:W-:Y:S04]  /*6e50*/  STL.64 [R1+0x498], R10 ;  /* 0x0004980a01007387 */ /* 0x000fe80000100a00 */
[----:B------:R1:W-:Y:S04]  /*6e60*/  STL.64 [R1+0x490], R8 ;  /* 0x0004900801007387 */ /* 0x0003e80000100a00 */
[----:B-1----:R-:W2:Y:S04]  /*6e70*/  LDL.LU R8, [R1+0x2c0] ;  /* 0x0002c00001087983 */ /* 0x002ea80000300800 */
[----:B------:R-:W2:Y:S04]  /*6e80*/  LDL.LU R9, [R1+0x2c4] ;  /* 0x0002c40001097983 */ /* 0x000ea80000300800 */
[----:B------:R-:W4:Y:S04]  /*6e90*/  LDL.LU R10, [R1+0x2c8] ;  /* 0x0002c800010a7983 */ /* 0x000f280000300800 */
[----:B------:R-:W4:Y:S04]  /*6ea0*/  LDL.LU R11, [R1+0x2cc] ;  /* 0x0002cc00010b7983 */ /* 0x000f280000300800 */
[----:B----4-:R-:W-:Y:S04]  /*6eb0*/  STL.64 [R1+0x4b0], R10 ;  /* 0x0004b00a01007387 */ /* 0x010fe80000100a00 */
[----:B--2---:R1:W-:Y:S04]  /*6ec0*/  STL.64 [R1+0x4a8], R8 ;  /* 0x0004a80801007387 */ /* 0x0043e80000100a00 */
[----:B-1----:R-:W2:Y:S04]  /*6ed0*/  LDL.LU R8, [R1+0x2d0] ;  /* 0x0002d00001087983 */ /* 0x002ea80000300800 */
[----:B------:R-:W2:Y:S04]  /*6ee0*/  LDL.LU R9, [R1+0x2d4] ;  /* 0x0002d40001097983 */ /* 0x000ea80000300800 */
[----:B------:R-:W2:Y:S04]  /*6ef0*/  LDL.LU R10, [R1+0x2d8] ;  /* 0x0002d800010a7983 */ /* 0x000ea80000300800 */
[----:B------:R-:W2:Y:S04]  /*6f00*/  LDL.LU R11, [R1+0x2dc] ;  /* 0x0002dc00010b7983 */ /* 0x000ea80000300800 */
[----:B------:R-:W4:Y:S04]  /*6f10*/  LDL.LU.64 R16, [R1+0x330] ;  /* 0x0003300001107983 */ /* 0x000f280000300a00 */
[----:B------:R-:W2:Y:S01]  /*6f20*/  LDL.LU.64 R18, [R1+0x338] ;  /* 0x0003380001127983 */ /* 0x000ea20000300a00 */
[----:B---3--:R-:W-:Y:S03]  /*6f30*/  HMMA.16816.F32 R24, R20, R26, R4 ;  /* 0x0000001a1418723c */ /* 0x008fe60000001804 */
[----:B--2---:R1:W-:Y:S04]  /*6f40*/  STL.64 [R1+0x460], R18 ;  /* 0x0004601201007387 */ /* 0x0043e80000100a00 */
[----:B----4-:R-:W-:Y:S01]  /*6f50*/  STL.64 [R1+0x458], R16 ;  /* 0x0004581001007387 */ /* 0x010fe20000100a00 */
[----:B-1----:R-:W-:-:S03]  /*6f60*/  IMAD.MOV.U32 R18, RZ, RZ, R3 ;  /* 0x000000ffff127224 */ /* 0x002fc600078e0003 */
[----:B------:R-:W2:Y:S04]  /*6f70*/  LDL.LU R3, [R1+0x4c0] ;  /* 0x0004c00001037983 */ /* 0x000ea80000300800 */
[----:B------:R-:W3:Y:S04]  /*6f80*/  LDL.LU.64 R6, [R1+0x4b8] ;  /* 0x0004b80001067983 */ /* 0x000ee80000300a00 */
[----:B------:R1:W-:Y:S04]  /*6f90*/  STL.64 [R1+0xb0], R24 ;  /* 0x0000b01801007387 */ /* 0x0003e80000100a00 */
[----:B------:R-:W-:Y:S04]  /*6fa0*/  STL.64 [R1+0xb8], R26 ;  /* 0x0000b81a01007387 */ /* 0x000fe80000100a00 */
[----:B-1----:R-:W4:Y:S01]  /*6fb0*/  LDL.LU.64 R24, [R1+0x348] ;  /* 0x0003480001187983 */ /* 0x002f220000300a00 */
[----:B---3--:R-:W-:Y:S03]  /*6fc0*/  HMMA.16816.F32 R4, R20, R6, R8 ;  /* 0x000000061404723c */ /* 0x008fe60000001808 */
[----:B------:R-:W3:Y:S04]  /*6fd0*/  LDL.LU.64 R10, [R1+0x4b0] ;  /* 0x0004b000010a7983 */ /* 0x000ee80000300a00 */
[----:B------:R-:W3:-:S12]  /*6fe0*/  LDL.LU.64 R8, [R1+0x4a8] ;  /* 0x0004a80001087983 */ /* 0x000ed80000300a00 */
[----:B------:R-:W-:Y:S04]  /*6ff0*/  STL.64 [R1+0xa0], R4 ;  /* 0x0000a00401007387 */ /* 0x000fe80000100a00 */
[----:B------:R1:W-:Y:S04]  /*7000*/  STL.64 [R1+0xa8], R6 ;  /* 0x0000a80601007387 */ /* 0x0003e80000100a00 */
[----:B-1----:R-:W3:Y:S02]  /*7010*/  LDL.LU.64 R6, [R1+0x4a0] ;  /* 0x0004a00001067983 */ /* 0x002ee40000300a00 */
[----:B---3--:R-:W-:Y:S02]  /*7020*/  HMMA.16816.F32 R4, R20, R6, R8 ;  /* 0x000000061404723c */ /* 0x008fe40000001808 */
[----:B------:R-:W3:Y:S04]  /*7030*/  LDL.LU.64 R10, [R1+0x498] ;  /* 0x00049800010a7983 */ /* 0x000ee80000300a00 */
[----:B------:R-:W2:-:S13]  /*7040*/  LDL.LU.64 R8, [R1+0x490] ;  /* 0x0004900001087983 */ /* 0x000e9a0000300a00 */
[----:B------:R-:W-:Y:S04]  /*7050*/  STL.64 [R1+0x90], R4 ;  /* 0x0000900401007387 */ /* 0x000fe80000100a00 */
[----:B------:R1:W-:Y:S04]  /*7060*/  STL.64 [R1+0x98], R6 ;  /* 0x0000980601007387 */ /* 0x0003e80000100a00 */
[----:B-1----:R-:W2:Y:S04]  /*7070*/  LDL.LU.64 R6, [R1+0x488] ;  /* 0x0004880001067983 */ /* 0x002ea80000300a00 */
[----:B------:R-:W2:Y:S04]  /*7080*/  LDL.LU.64 R4, [R1+0x480] ;  /* 0x0004800001047983 */ /* 0x000ea80000300a00 */
[----:B------:R-:W2:Y:S04]  /*7090*/  LDL.LU.64 R26, [R1+0x350] ;  /* 0x00035000011a7983 */ /* 0x000ea80000300a00 */
[----:B--2---:R-:W-:Y:S04]  /*70a0*/  STL.64 [R1+0x438], R26 ;  /* 0x0004381a01007387 */ /* 0x004fe80000100a00 */
[----:B----4-:R1:W-:Y:S04]  /*70b0*/  STL.64 [R1+0x430], R24 ;  /* 0x0004301801007387 */ /* 0x0103e80000100a00 */
[----:B-1----:R-:W2:Y:S01]  /*70c0*/  LDL.LU.64 R24, [R1+0x340] ;  /* 0x0003400001187983 */ /* 0x002ea20000300a00 */
[----:B------:R-:W-:-:S02]  /*70d0*/  IMAD.MOV.U32 R26, RZ, RZ, R2 ;  /* 0x000000ffff1a7224 */ /* 0x000fc400078e0002 */
[----:B------:R-:W-:Y:S01]  /*70e0*/  IMAD.MOV.U32 R27, RZ, RZ, R0 ;  /* 0x000000ffff1b7224 */ /* 0x000fe200078e0000 */
[----:B------:R-:W4:Y:S04]  /*70f0*/  LDL.LU R2, [R1+0x47c] ;  /* 0x00047c0001027983 */ /* 0x000f280000300800 */
[----:B------:R-:W3:Y:S04]  /*7100*/  LDL.LU R0, [R1+0x478] ;  /* 0x0004780001007983 */ /* 0x000ee80000300800 */
[----:B------:R-:W-:Y:S01]  /*7110*/  STL.64 [R1+0x470], R26 ;  /* 0x0004701a01007387 */ /* 0x000fe20000100a00 */
[----:B------:R-:W-:-:S02]  /*7120*/  IMAD.MOV.U32 R19, RZ, RZ, R15 ;  /* 0x000000ffff137224 */ /* 0x000fc400078e000f */
[----:B------:R-:W1:Y:S01]  /*7130*/  LDC R15, c[0x0][0x3ac] ;  /* 0x0000eb00ff0f7b82 */ /* 0x000e620000000800 */
[----:B--2---:R2:W-:Y:S04]  /*7140*/  STL.64 [R1+0x468], R24 ;  /* 0x0004681801007387 */ /* 0x0045e80000100a00 */
[----:B--2---:R-:W2:Y:S04]  /*7150*/  LDL.LU R24, [R1+0x2b0] ;  /* 0x0002b00001187983 */ /* 0x004ea80000300800 */
[----:B------:R-:W2:Y:S04]  /*7160*/  LDL.LU R25, [R1+0x2b4] ;  /* 0x0002b40001197983 */ /* 0x000ea80000300800 */
[----:B------:R-:W2:Y:S04]  /*7170*/  LDL.LU R26, [R1+0x2b8] ;  /* 0x0002b800011a7983 */ /* 0x000ea80000300800 */
[----:B------:R-:W2:Y:S01]  /*7180*/  LDL.LU R27, [R1+0x2bc] ;  /* 0x0002bc00011b7983 */ /* 0x000ea20000300800 */
[----:B-1----:R-:W-:-:S04]  /*7190*/  IMAD.SHL.U32 R15, R15, 0x20, RZ ;  /* 0x000000200f0f7824 */ /* 0x002fc800078e00ff */
[----:B------:R-:W-:-:S05]  /*71a0*/  IMAD.WIDE R4, R15, 0x2, R4 ;  /* 0x000000020f047825 */ /* 0x000fca00078e0204 */
[----:B------:R-:W-:Y:S04]  /*71b0*/  STL [R1+0x288], R4 ;  /* 0x0002880401007387 */ /* 0x000fe80000100800 */
[----:B------:R-:W-:Y:S01]  /*71c0*/  STL [R1+0x284], R5 ;  /* 0x0002840501007387 */ /* 0x000fe20000100800 */
[----:B--2---:R-:W-:Y:S03]  /*71d0*/  HMMA.16816.F32 R16, R20, R18, R24 ;  /* 0x000000121410723c */ /* 0x004fe60000001818 */
[----:B------:R-:W2:Y:S04]  /*71e0*/  LDL.LU.64 R26, [R1+0x470] ;  /* 0x00047000011a7983 */ /* 0x000ea80000300a00 */
[----:B------:R-:W2:-:S12]  /*71f0*/  LDL.LU.64 R24, [R1+0x468] ;  /* 0x0004680001187983 */ /* 0x000e980000300a00 */
[----:B------:R-:W-:Y:S04]  /*7200*/  STL.64 [R1+0x80], R16 ;  /* 0x0000801001007387 */ /* 0x000fe80000100a00 */
[----:B------:R1:W-:Y:S04]  /*7210*/  STL.64 [R1+0x88], R18 ;  /* 0x0000881201007387 */ /* 0x0003e80000100a00 */
[----:B-1----:R-:W2:Y:S04]  /*7220*/  LDL.LU.64 R18, [R1+0x460] ;  /* 0x0004600001127983 */ /* 0x002ea80000300a00 */
[----:B------:R-:W2:Y:S01]  /*7230*/  LDL.LU.64 R16, [R1+0x458] ;  /* 0x0004580001107983 */ /* 0x000ea20000300a00 */
[----:B------:R-:W-:-:S04]  /*7240*/  IMAD.WIDE R12, R15, 0x2, R12 ;  /* 0x000000020f0c7825 */ /* 0x000fc800078e020c */
[C---:B------:R-:W-:Y:S01]  /*7250*/  IMAD.WIDE R8, R15.reuse, 0x2, R8 ;  /* 0x000000020f087825 */ /* 0x040fe200078e0208 */
[----:B------:R-:W-:Y:S04]  /*7260*/  STL [R1+0x280], R12 ;  /* 0x0002800c01007387 */ /* 0x000fe80000100800 */
[----:B------:R1:W-:Y:S04]  /*7270*/  STL [R1+0x27c], R13 ;  /* 0x00027c0d01007387 */ /* 0x0003e80000100800 */
[----:B------:R-:W-:Y:S04]  /*7280*/  STL [R1+0x278], R8 ;  /* 0x0002780801007387 */ /* 0x000fe80000100800 */
[----:B------:R-:W-:Y:S01]  /*7290*/  STL [R1+0x274], R9 ;  /* 0x0002740901007387 */ /* 0x000fe20000100800 */
[----:B--2---:R-:W-:-:S03]  /*72a0*/  IMAD.WIDE R4, R15, 0x2, R16 ;  /* 0x000000020f047825 */ /* 0x004fc600078e0210 */
[----:B------:R-:W2:Y:S01]  /*72b0*/  LDL.LU.64 R16, [R1+0x380] ;  /* 0x0003800001107983 */ /* 0x000ea20000300a00 */
[----:B-1----:R-:W-:-:S03]  /*72c0*/  IMAD.WIDE R12, R15, 0x2, R18 ;  /* 0x000000020f0c7825 */ /* 0x002fc600078e0212 */
[----:B--2---:R1:W-:Y:S04]  /*72d0*/  STL.64 [R1+0x408], R16 ;  /* 0x0004081001007387 */ /* 0x0043e80000100a00 */
[----:B-1----:R-:W2:Y:S04]  /*72e0*/  LDL.LU R16, [R1+0x130] ;  /* 0x0001300001107983 */ /* 0x002ea80000300800 */
[----:B------:R-:W2:Y:S04]  /*72f0*/  LDL.LU R17, [R1+0x134] ;  /* 0x0001340001117983 */ /* 0x000ea80000300800 */
[----:B------:R-:W2:Y:S04]  /*7300*/  LDL.LU R18, [R1+0x138] ;  /* 0x0001380001127983 */ /* 0x000ea80000300800 */
[----:B------:R-:W2:Y:S04]  /*7310*/  LDL.LU R19, [R1+0x13c] ;  /* 0x00013c0001137983 */ /* 0x000ea80000300800 */
[----:B--2---:R-:W-:Y:S04]  /*7320*/  STL.64 [R1+0x418], R18 ;  /* 0x0004181201007387 */ /* 0x004fe80000100a00 */
[----:B------:R1:W-:Y:S04]  /*7330*/  STL.64 [R1+0x410], R16 ;  /* 0x0004101001007387 */ /* 0x0003e80000100a00 */
[----:B-1----:R-:W2:Y:S01]  /*7340*/  LDL.LU.64 R16, [R1+0x358] ;  /* 0x0003580001107983 */ /* 0x002ea20000300a00 */
[----:B------:R-:W-:-:S02]  /*7350*/  IMAD.MOV.U32 R18, RZ, RZ, R28 ;  /* 0x000000ffff127224 */ /* 0x000fc400078e001c */
[----:B------:R-:W-:Y:S01]  /*7360*/  IMAD.MOV.U32 R19, RZ, RZ, R14 ;  /* 0x000000ffff137224 */ /* 0x000fe200078e000e */
[----:B------:R-:W3:Y:S04]  /*7370*/  LDL.LU R28, [R1+0x450] ;  /* 0x00045000011c7983 */ /* 0x000ee80000300800 */
[----:B------:R-:W-:Y:S04]  /*7380*/  STL.64 [R1+0x448], R18 ;  /* 0x0004481201007387 */ /* 0x000fe80000100a00 */
[----:B--2---:R1:W-:Y:S04]  /*7390*/  STL.64 [R1+0x440], R16 ;  /* 0x0004401001007387 */ /* 0x0043e80000100a00 */
[----:B-1----:R-:W2:Y:S04]  /*73a0*/  LDL.LU R16, [R1+0x2a0] ;  /* 0x0002a00001107983 */ /* 0x002ea80000300800 */
[----:B------:R-:W2:Y:S04]  /*73b0*/  LDL.LU R17, [R1+0x2a4] ;  /* 0x0002a40001117983 */ /* 0x000ea80000300800 */
[----:B------:R-:W2:Y:S04]  /*73c0*/  LDL.LU R18, [R1+0x2a8] ;  /* 0x0002a80001127983 */ /* 0x000ea80000300800 */
[----:B------:R-:W2:Y:S01]  /*73d0*/  LDL.LU R19, [R1+0x2ac] ;  /* 0x0002ac0001137983 */ /* 0x000ea20000300800 */
[----:B------:R-:W-:-:S03]  /*73e0*/  IMAD.WIDE R8, R15, 0x2, R24 ;  /* 0x000000020f087825 */ /* 0x000fc600078e0218 */
        /* <DEDUP_REMOVED lines=8> */
[----:B------:R-:W2:Y:S04]  /*7470*/  LDL.LU.64 R24, [R1+0x430] ;  /* 0x0004300001187983 */ /* 0x000ea80000300a00 */
[----:B------:R-:W-:Y:S04]  /*7480*/  STL [R1+0x258], R12 ;  /* 0x0002580c01007387 */ /* 0x000fe80000100800 */
[----:B------:R1:W-:Y:S04]  /*7490*/  STL [R1+0x254], R13 ;  /* 0x0002540d01007387 */ /* 0x0003e80000100800 */
[----:B------:R-:W-:Y:S04]  /*74a0*/  STL [R1+0x250], R8 ;  /* 0x0002500801007387 */ /* 0x000fe80000100800 */
[----:B------:R-:W-:Y:S01]  /*74b0*/  STL [R1+0x5c], R9 ;  /* 0x00005c0901007387 */ /* 0x000fe20000100800 */
[----:B--2---:R-:W-:-:S03]  /*74c0*/  IMAD.WIDE R4, R15, 0x2, R24 ;  /* 0x000000020f047825 */ /* 0x004fc600078e0218 */
[----:B------:R-:W2:Y:S01]  /*74d0*/  LDL.LU.64 R24, [R1+0x388] ;  /* 0x0003880001187983 */ /* 0x000ea20000300a00 */
[----:B-1----:R-:W-:-:S03]  /*74e0*/  IMAD.WIDE R12, R15, 0x2, R26 ;  /* 0x000000020f0c7825 */ /* 0x002fc600078e021a */
[----:B------:R-:W-:Y:S04]  /*74f0*/  STL [R1+0x58], R4 ;  /* 0x0000580401007387 */ /* 0x000fe80000100800 */
[----:B------:R-:W2:Y:S04]  /*7500*/  LDL.LU.64 R26, [R1+0x390] ;  /* 0x00039000011a7983 */ /* 0x000ea80000300a00 */
[----:B--2---:R-:W-:Y:S04]  /*7510*/  STL.64 [R1+0x428], R26 ;  /* 0x0004281a01007387 */ /* 0x004fe80000100a00 */
[----:B------:R1:W-:Y:S04]  /*7520*/  STL.64 [R1+0x420], R24 ;  /* 0x0004201801007387 */ /* 0x0003e80000100a00 */
[----:B-1----:R-:W2:Y:S04]  /*7530*/  LDL.LU R24, [R1+0x290] ;  /* 0x0002900001187983 */ /* 0x002ea80000300800 */
[----:B------:R-:W2:Y:S04]  /*7540*/  LDL.LU R25, [R1+0x294] ;  /* 0x0002940001197983 */ /* 0x000ea80000300800 */
[----:B------:R-:W2:Y:S04]  /*7550*/  LDL.LU R26, [R1+0x298] ;  /* 0x00029800011a7983 */ /* 0x000ea80000300800 */
[----:B------:R-:W2:Y:S04]  /*7560*/  LDL.LU R27, [R1+0x29c] ;  /* 0x00029c00011b7983 */ /* 0x000ea80000300800 */
[----:B------:R1:W-:Y:S04]  /*7570*/  STL [R1+0x54], R5 ;  /* 0x0000540501007387 */ /* 0x0003e80000100800 */
[----:B-1----:R-:W3:Y:S01]  /*7580*/  LDL.LU.64 R4, [R1+0x360] ;  /* 0x0003600001047983 */ /* 0x002ee20000300a00 */
[----:B------:R-:W-:-:S02]  /*7590*/  IMAD.WIDE R8, R15, 0x2, R16 ;  /* 0x000000020f087825 */ /* 0x000fc400078e0210 */
[----:B--2---:R-:W-:Y:S01]  /*75a0*/  HMMA.16816.F32 R16, R20, R18, R24 ;  /* 0x000000121410723c */ /* 0x004fe20000001818 */
[----:B------:R-:W2:Y:S04]  /*75b0*/  LDL.LU.64 R26, [R1+0x428] ;  /* 0x00042800011a7983 */ /* 0x000ea80000300a00 */
[----:B------:R-:W2:-:S14]  /*75c0*/  LDL.LU.64 R24, [R1+0x420] ;  /* 0x0004200001187983 */ /* 0x000e9c0000300a00 */
[----:B------:R-:W-:Y:S04]  /*75d0*/  STL.64 [R1+0x60], R16 ;  /* 0x0000601001007387 */ /* 0x000fe80000100a00 */
[----:B------:R1:W-:Y:S04]  /*75e0*/  STL.64 [R1+0x68], R18 ;  /* 0x0000681201007387 */ /* 0x0003e80000100a00 */
[----:B-1----:R-:W2:Y:S04]  /*75f0*/  LDL.LU.64 R18, [R1+0x418] ;  /* 0x0004180001127983 */ /* 0x002ea80000300a00 */
[----:B------:R-:W2:Y:S01]  /*7600*/  LDL.LU.64 R16, [R1+0x410] ;  /* 0x0004100001107983 */ /* 0x000ea20000300a00 */
[----:B---3--:R-:W-:-:S03]  /*7610*/  IMAD.WIDE R4, R15, 0x2, R4 ;  /* 0x000000020f047825 */ /* 0x008fc600078e0204 */
[----:B------:R-:W-:Y:S04]  /*7620*/  STL [R1+0x50], R12 ;  /* 0x0000500c01007387 */ /* 0x000fe80000100800 */
[----:B------:R1:W-:Y:S04]  /*7630*/  STL [R1+0x4c], R13 ;  /* 0x00004c0d01007387 */ /* 0x0003e80000100800 */
[----:B-1----:R-:W3:Y:S04]  /*7640*/  LDL.LU.64 R12, [R1+0x378] ;  /* 0x00037800010c7983 */ /* 0x002ee80000300a00 */
[----:B------:R-:W-:Y:S04]  /*7650*/  STL [R1+0x48], R8 ;  /* 0x0000480801007387 */ /* 0x000fe80000100800 */
[----:B------:R1:W-:Y:S04]  /*7660*/  STL [R1+0x44], R9 ;  /* 0x0000440901007387 */ /* 0x0003e80000100800 */
[----:B-1----:R-:W3:Y:S04]  /*7670*/  LDL.LU.64 R8, [R1+0x368] ;  /* 0x0003680001087983 */ /* 0x002ee80000300a00 */
[----:B------:R-:W-:Y:S04]  /*7680*/  STL [R1+0x40], R4 ;  /* 0x0000400401007387 */ /* 0x000fe80000100800 */
[----:B------:R1:W-:Y:S04]  /*7690*/  STL [R1+0x3c], R5 ;  /* 0x00003c0501007387 */ /* 0x0003e80000100800 */
[----:B-1----:R-:W4:Y:S01]  /*76a0*/  LDL.LU.64 R4, [R1+0x370] ;  /* 0x0003700001047983 */ /* 0x002f220000300a00 */
[----:B--2---:R-:W-:-:S15]  /*76b0*/  HMMA.16816.F32 R16, R20, R6, R16 ;  /* 0x000000061410723c */ /* 0x004fde0000001810 */
[----:B------:R-:W-:-:S04]  /*76c0*/  NOP ;  /* 0x0000000000007918 */ /* 0x000fc80000000000 */
[----:B------:R1:W-:Y:S04]  /*76d0*/  STL.64 [R1+0x130], R16 ;  /* 0x0001301001007387 */ /* 0x0003e80000100a00 */
[----:B------:R-:W-:Y:S04]  /*76e0*/  STL.64 [R1+0x138], R18 ;  /* 0x0001381201007387 */ /* 0x000fe80000100a00 */
[----:B-1----:R-:W2:Y:S01]  /*76f0*/  LDL.LU.64 R16, [R1+0x408] ;  /* 0x0004080001107983 */ /* 0x002ea20000300a00 */
[----:B---3--:R-:W-:-:S05]  /*7700*/  IMAD.WIDE R8, R15, 0x2, R8 ;  /* 0x000000020f087825 */ /* 0x008fca00078e0208 */
[----:B------:R-:W-:Y:S04]  /*7710*/  STL [R1+0x38], R8 ;  /* 0x0000380801007387 */ /* 0x000fe80000100800 */
[----:B------:R-:W-:Y:S01]  /*7720*/  STL [R1+0x34], R9 ;  /* 0x0000340901007387 */ /* 0x000fe20000100800 */
[----:B----4-:R-:W-:-:S04]  /*7730*/  IMAD.WIDE R6, R15, 0x2, R4 ;  /* 0x000000020f067825 */ /* 0x010fc800078e0204 */
[----:B------:R-:W-:Y:S01]  /*7740*/  IMAD.WIDE R4, R15, 0x2, R12 ;  /* 0x000000020f047825 */ /* 0x000fe200078e020c */
[----:B------:R1:W-:Y:S01]  /*7750*/  STL [R1+0x30], R6 ;  /* 0x0000300601007387 */ /* 0x0003e20000100800 */
[----:B------:R-:W3:Y:S03]  /*7760*/  LDC R12, c[0x0][0x3a8] ;  /* 0x0000ea00ff0c7b82 */ /* 0x000ee60000000800 */
[----:B------:R4:W-:Y:S04]  /*7770*/  STL [R1+0x2c], R7 ;  /* 0x00002c0701007387 */ /* 0x0009e80000100800 */
[----:B------:R0:W-:Y:S04]  /*7780*/  STL [R1+0x28], R4 ;  /* 0x0000280401007387 */ /* 0x0001e80000100800 */
[----:B------:R0:W-:Y:S01]  /*7790*/  STL [R1+0x24], R5 ;  /* 0x0000240501007387 */ /* 0x0001e20000100800 */
[----:B-1----:R-:W-:-:S02]  /*77a0*/  IMAD.MOV.U32 R6, RZ, RZ, R2 ;  /* 0x000000ffff067224 */ /* 0x002fc400078e0002 */
[----:B----4-:R-:W-:Y:S02]  /*77b0*/  IMAD.MOV.U32 R7, RZ, RZ, R3 ;  /* 0x000000ffff077224 */ /* 0x010fe400078e0003 */
[----:B0-----:R-:W-:Y:S02]  /*77c0*/  IMAD.MOV.U32 R4, RZ, RZ, R28 ;  /* 0x000000ffff047224 */ /* 0x001fe400078e001c */
[----:B------:R0:W5:Y:S01]  /*77d0*/  LDL.LU R28, [R1+0x404] ;  /* 0x00040400011c7983 */ /* 0x0001620000300800 */
[----:B------:R-:W-:-:S03]  /*77e0*/  IMAD.MOV.U32 R5, RZ, RZ, R0 ;  /* 0x000000ffff057224 */ /* 0x000fc600078e0000 */
[----:B------:R0:W5:Y:S04]  /*77f0*/  LDL.LU R0, [R1+0x400] ;  /* 0x0004000001007983 */ /* 0x0001680000300800 */
[----:B------:R-:W4:Y:S04]  /*7800*/  LDL.LU R2, [R1+0x3fc] ;  /* 0x0003fc0001027983 */ /* 0x000f280000300800 */
[----:B------:R-:W4:Y:S01]  /*7810*/  LDL.LU R3, [R1+0x3f8] ;  /* 0x0003f80001037983 */ /* 0x000f220000300800 */
[----:B------:R-:W-:Y:S01]  /*7820*/  HMMA.16816.F32 R20, R20, R10, R4 ;  /* 0x0000000a1414723c */ /* 0x000fe20000001804 */
[----:B------:R-:W-:Y:S01]  /*7830*/  UIADD3 UR6, UPT, UPT, UR6, -0x1, URZ ;  /* 0xffffffff06067890 */ /* 0x000fe2000fffe0ff */
[----:B---3--:R-:W-:-:S03]  /*7840*/  IMAD.SHL.U32 R12, R12, 0x20, RZ ;  /* 0x000000200c0c7824 */ /* 0x008fc600078e00ff */
[----:B------:R-:W-:-:S14]  /*7850*/  UISETP.NE.U32.AND UP0, UPT, UR6, URZ, UPT ;  /* 0x000000ff0600728c */ /* 0x000fdc000bf05070 */
[----:B------:R0:W-:Y:S04]  /*7860*/  STL.64 [R1+0x1a0], R20 ;  /* 0x0001a01401007387 */ /* 0x0001e80000100a00 */
[----:B------:R0:W-:Y:S01]  /*7870*/  STL.64 [R1+0x1a8], R22 ;  /* 0x0001a81601007387 */ /* 0x0001e20000100a00 */
[----:B------:R-:W-:-:S04]  /*7880*/  IMAD.WIDE R4, R15, 0x2, R26 ;  /* 0x000000020f047825 */ /* 0x000fc800078e021a */
[----:B------:R-:W-:-:S04]  /*7890*/  IMAD.WIDE R6, R15, 0x2, R24 ;  /* 0x000000020f067825 */ /* 0x000fc800078e0218 */
[----:B------:R-:W-:Y:S02]  /*78a0*/  IMAD.MOV.U32 R13, RZ, RZ, R4 ;  /* 0x000000ffff0d7224 */ /* 0x000fe400078e0004 */
[----:B------:R-:W-:Y:S02]  /*78b0*/  IMAD.MOV.U32 R18, RZ, RZ, R19 ;  /* 0x000000ffff127224 */ /* 0x000fe400078e0013 */
[----:B------:R-:W-:Y:S02]  /*78c0*/  IMAD.MOV.U32 R10, RZ, RZ, R23 ;  /* 0x000000ffff0a7224 */ /* 0x000fe400078e0017 */
[----:B------:R-:W-:Y:S01]  /*78d0*/  IMAD.MOV.U32 R14, RZ, RZ, R7 ;  /* 0x000000ffff0e7224 */ /* 0x000fe200078e0007 */
[----:B------:R-:W-:Y:S01]  /*78e0*/  UIADD3 UR7, UPT, UPT, UR7, -0x20, URZ ;  /* 0xffffffe007077890 */ /* 0x000fe2000fffe0ff */
[----:B--2---:R-:W-:-:S04]  /*78f0*/  IMAD.WIDE R8, R15, 0x2, R16 ;  /* 0x000000020f087825 */ /* 0x004fc800078e0210 */
[----:B------:R-:W-:Y:S02]  /*7900*/  IMAD.MOV.U32 R17, RZ, RZ, R8 ;  /* 0x000000ffff117224 */ /* 0x000fe400078e0008 */
[----:B------:R-:W-:Y:S02]  /*7910*/  IMAD.MOV.U32 R16, RZ, RZ, R9 ;  /* 0x000000ffff107224 */ /* 0x000fe400078e0009 */
[----:B------:R-:W-:Y:S02]  /*7920*/  IMAD.MOV.U32 R15, RZ, RZ, R6 ;  /* 0x000000ffff0f7224 */ /* 0x000fe400078e0006 */
[----:B----4-:R-:W-:-:S04]  /*7930*/  IMAD.WIDE R2, R12, 0x2, R2 ;  /* 0x000000020c027825 */ /* 0x010fc800078e0202 */
[----:B------:R-:W-:Y:S02]  /*7940*/  IMAD.MOV.U32 R4, RZ, RZ, R2 ;  /* 0x000000ffff047224 */ /* 0x000fe400078e0002 */
[----:B------:R-:W-:Y:S02]  /*7950*/  IMAD.MOV.U32 R12, RZ, RZ, R5 ;  /* 0x000000ffff0c7224 */ /* 0x000fe400078e0005 */
[----:B------:R-:W-:Y:S01]  /*7960*/  IMAD.MOV.U32 R2, RZ, RZ, R3 ;  /* 0x000000ffff027224 */ /* 0x000fe200078e0003 */
[----:B0-----:R-:W-:Y:S06]  /*7970*/  BRA.U UP0, `(.L_x_2) ;  /* 0xffffffb100b87547 */ /* 0x001fec000b83ffff */
[----:B-----5:R-:W2:Y:S04]  /*7980*/  LDL.LU R28, [R1+0x78] ;  /* 0x00007800011c7983 */ /* 0x020ea80000300800 */
[----:B--2---:R0:W-:Y:S04]  /*7990*/  STL [R1+0x488], R28 ;  /* 0x0004881c01007387 */ /* 0x0041e80000100800 */
[----:B0-----:R-:W2:Y:S04]  /*79a0*/  LDL.LU R28, [R1+0x7c] ;  /* 0x00007c00011c7983 */ /* 0x001ea80000300800 */
        /* <DEDUP_REMOVED lines=31> */
[----:B------:R-:W2:Y:S01]  /*7ba0*/  LDL.LU R0, [R1+0x64] ;  /* 0x0000640001007983 */ /* 0x000ea20000300800 */
[----:B0-----:R-:W-:-:S03]  /*7bb0*/  IMAD.MOV.U32 R28, RZ, RZ, R18 ;  /* 0x000000ffff1c7224 */ /* 0x001fc600078e0012 */
        /* <DEDUP_REMOVED lines=49> */
[----:B------:R-:W2:Y:S01]  /*7ed0*/  LDL.LU R9, [R1+0x168] ;  /* 0x0001680001097983 */ /* 0x000ea20000300800 */
[----:B0-----:R-:W-:-:S03]  /*7ee0*/  IMAD.MOV.U32 R0, RZ, RZ, R10 ;  /* 0x000000ffff007224 */ /* 0x001fc600078e000a */
[----:B------:R-:W2:Y:S04]  /*7ef0*/  LDL.LU R20, [R1+0x194] ;  /* 0x0001940001147983 */ /* 0x000ea80000300800 */
[----:B------:R-:W2:Y:S04]  /*7f00*/  LDL.LU R21, [R1+0x164] ;  /* 0x0001640001157983 */ /* 0x000ea80000300800 */
[----:B------:R-:W2:Y:S04]  /*7f10*/  LDL.LU R22, [R1+0x190] ;  /* 0x0001900001167983 */ /* 0x000ea80000300800 */
[----:B------:R-:W2:Y:S04]  /*7f20*/  LDL.LU R23, [R1+0x160] ;  /* 0x0001600001177983 */ /* 0x000ea80000300800 */
[----:B------:R-:W2:Y:S01]  /*7f30*/  LDL.LU R10, [R1+0x20c] ;  /* 0x00020c00010a7983 */ /* 0x000ea20000300800 */
[----:B------:R-:W-:-:S03]  /*7f40*/  F2FP.F16.F32.PACK_AB R28, R0, R28 ;  /* 0x0000001c001c723e */ /* 0x000fc600000000ff */
        /* <DEDUP_REMOVED lines=8> */
[----:B------:R0:W-:Y:S04]  /*7fd0*/  STL [R1+0x25c], R28 ;  /* 0x00025c1c01007387 */ /* 0x0001e80000100800 */
[----:B0-----:R-:W2:Y:S02]  /*7fe0*/  LDL.LU R28, [R1+0x508] ;  /* 0x00050800011c7983 */ /* 0x001ea40000300800 */
[----:B--2---:R-:W-:-:S02]  /*7ff0*/  F2FP.F16.F32.PACK_AB R28, R0, R28 ;  /* 0x0000001c001c723e */ /* 0x004fc400000000ff */
        /* <DEDUP_REMOVED lines=65> */
[----:B------:R2:W-:Y:S01]  /*8410*/  STL [R1+0x58], R28 ;  /* 0x0000581c01007387 */ /* 0x0005e20000100800 */
[----:B------:R-:W-:Y:S02]  /*8420*/  F2FP.F16.F32.PACK_AB R3, R3, R5 ;  /* 0x000000050303723e */ /* 0x000fe400000000ff */
[----:B--2---:R-:W-:Y:S02]  /*8430*/  F2FP.F16.F32.PACK_AB R28, R0, R29 ;  /* 0x0000001d001c723e */ /* 0x004fe400000000ff */
[----:B---3--:R-:W-:Y:S02]  /*8440*/  F2FP.F16.F32.PACK_AB R0, R4, R2 ;  /* 0x000000020400723e */ /* 0x008fe400000000ff */
[----:B----4-:R-:W-:Y:S01]  /*8450*/  F2FP.F16.F32.PACK_AB R4, R17, R15 ;  /* 0x0000000f1104723e */ /* 0x010fe200000000ff */
[----:B------:R-:W-:Y:S01]  /*8460*/  STL [R1+0x54], R28 ;  /* 0x0000541c01007387 */ /* 0x000fe20000100800 */
[----:B------:R-:W-:-:S03]  /*8470*/  F2FP.F16.F32.PACK_AB R2, R13, R16 ;  /* 0x000000100d02723e */ /* 0x000fc600000000ff */
[----:B------:R0:W-:Y:S04]  /*8480*/  STL [R1+0x50], R0 ;  /* 0x0000500001007387 */ /* 0x0001e80000100800 */
[----:B------:R-:W-:Y:S01]  /*8490*/  STL [R1+0x4c], R4 ;  /* 0x00004c0401007387 */ /* 0x000fe20000100800 */
[----:B0-----:R-:W-:-:S03]  /*84a0*/  F2FP.F16.F32.PACK_AB R0, R14, R12 ;  /* 0x0000000c0e00723e */ /* 0x001fc600000000ff */
[----:B------:R0:W-:Y:S04]  /*84b0*/  STL [R1+0x48], R2 ;  /* 0x0000480201007387 */ /* 0x0001e80000100800 */
[----:B------:R1:W-:Y:S04]  /*84c0*/  STL [R1+0x44], R0 ;  /* 0x0000440001007387 */ /* 0x0003e80000100800 */
[----:B------:R2:W-:Y:S01]  /*84d0*/  STL [R1+0x40], R3 ;  /* 0x0000400301007387 */ /* 0x0005e20000100800 */
[----:B0-----:R-:W-:Y:S02]  /*84e0*/  F2FP.F16.F32.PACK_AB R2, R6, R7 ;  /* 0x000000070602723e */ /* 0x001fe400000000ff */
[----:B-1----:R-:W-:-:S03]  /*84f0*/  F2FP.F16.F32.PACK_AB R0, R8, R9 ;  /* 0x000000090800723e */ /* 0x002fc600000000ff */
[----:B------:R0:W-:Y:S01]  /*8500*/  STL [R1+0x3c], R2 ;  /* 0x00003c0201007387 */ /* 0x0001e20000100800 */
[----:B--2---:R-:W-:-:S03]  /*8510*/  F2FP.F16.F32.PACK_AB R3, R20, R21 ;  /* 0x000000151403723e */ /* 0x004fc600000000ff */
[----:B------:R1:W-:Y:S04]  /*8520*/  STL [R1+0x38], R0 ;  /* 0x0000380001007387 */ /* 0x0003e80000100800 */
[----:B------:R2:W-:Y:S01]  /*8530*/  STL [R1+0x34], R3 ;  /* 0x0000340301007387 */ /* 0x0005e20000100800 */
[----:B0-----:R-:W-:Y:S02]  /*8540*/  F2FP.F16.F32.PACK_AB R2, R22, R23 ;  /* 0x000000171602723e */ /* 0x001fe400000000ff */
[----:B-1----:R-:W-:-:S03]  /*8550*/  F2FP.F16.F32.PACK_AB R0, R10, R11 ;  /* 0x0000000b0a00723e */ /* 0x002fc600000000ff */
[----:B------:R0:W-:Y:S01]  /*8560*/  STL [R1+0x30], R2 ;  /* 0x0000300201007387 */ /* 0x0001e20000100800 */
[----:B--2---:R-:W-:-:S03]  /*8570*/  F2FP.F16.F32.PACK_AB R3, R18, R19 ;  /* 0x000000131203723e */ /* 0x004fc600000000ff */
[----:B------:R1:W-:Y:S04]  /*8580*/  STL [R1+0x2c], R0 ;  /* 0x00002c0001007387 */ /* 0x0003e80000100800 */
[----:B------:R-:W-:Y:S04]  /*8590*/  STL [R1+0x28], R3 ;  /* 0x0000280301007387 */ /* 0x000fe80000100800 */
[----:B------:R-:W2:Y:S01]  /*85a0*/  LDL.LU R23, [R1+0x15c] ;  /* 0x00015c0001177983 */ /* 0x000ea20000300800 */
[----:B0-----:R-:W-:Y:S02]  /*85b0*/  F2FP.F16.F32.PACK_AB R2, R24, R25 ;  /* 0x000000191802723e */ /* 0x001fe400000000ff */
[----:B-1----:R-:W-:-:S03]  /*85c0*/  F2FP.F16.F32.PACK_AB R0, R26, R27 ;  /* 0x0000001b1a00723e */ /* 0x002fc600000000ff */
[----:B------:R-:W-:Y:S04]  /*85d0*/  STL [R1+0x24], R2 ;  /* 0x0000240201007387 */ /* 0x000fe80000100800 */
[----:B--2---:R0:W-:Y:S04]  /*85e0*/  STL [R1+0x444], R23 ;  /* 0x0004441701007387 */ /* 0x0041e80000100800 */
[----:B------:R-:W-:Y:S04]  /*85f0*/  STL [R1+0x20], R0 ;  /* 0x0000200001007387 */ /* 0x000fe80000100800 */
        /* <DEDUP_REMOVED lines=15> */
[----:B------:R-:W3:Y:S04]  /*86f0*/  LDL.LU R22, [R1+0x158] ;  /* 0x0001580001167983 */ /* 0x000ee80000300800 */
[----:B---3--:R0:W-:Y:S04]  /*8700*/  STL [R1+0x440], R22 ;  /* 0x0004401601007387 */ /* 0x0081e80000100800 */
[----:B0-----:R-:W3:Y:S04]  /*8710*/  LDL.LU R22, [R1+0x17c] ;  /* 0x00017c0001167983 */ /* 0x001ee80000300800 */
        /* <DEDUP_REMOVED lines=15> */
[----:B0-----:R-:W2:Y:S04]  /*8810*/  LDL.LU R22, [R1+0x8c] ;  /* 0x00008c0001167983 */ /* 0x001ea80000300800 */
[----:B------:R-:W3:Y:S04]  /*8820*/  LDL.LU R21, [R1+0x154] ;  /* 0x0001540001157983 */ /* 0x000ee80000300800 */
[----:B---3--:R0:W-:Y:S04]  /*8830*/  STL [R1+0x43c], R21 ;  /* 0x00043c1501007387 */ /* 0x0081e80000100800 */
[----:B0-----:R-:W3:Y:S04]  /*8840*/  LDL.LU R21, [R1+0x178] ;  /* 0x0001780001157983 */ /* 0x001ee80000300800 */
[----:B------:R-:W4:Y:S04]  /*8850*/  LDL.LU R20, [R1+0x150] ;  /* 0x0001500001147983 */ /* 0x000f280000300800 */
[----:B----4-:R0:W-:Y:S04]  /*8860*/  STL [R1+0x438], R20 ;  /* 0x0004381401007387 */ /* 0x0101e80000100800 */
[----:B0-----:R-:W4:Y:S04]  /*8870*/  LDL.LU R20, [R1+0x174] ;  /* 0x0001740001147983 */ /* 0x001f280000300800 */
[----:B------:R-:W2:Y:S04]  /*8880*/  LDL.LU R15, [R1+0x23c] ;  /* 0x00023c00010f7983 */ /* 0x000ea80000300800 */
[----:B--2---:R0:W-:Y:S04]  /*8890*/  STL [R1+0x434], R15 ;  /* 0x0004340f01007387 */ /* 0x0041e80000100800 */
[----:B0-----:R-:W2:Y:S04]  /*88a0*/  LDL.LU R15, [R1+0x170] ;  /* 0x00017000010f7983 */ /* 0x001ea80000300800 */
        /* <DEDUP_REMOVED lines=42> */
[----:B------:R-:W2:Y:S01]  /*8b50*/  LDL.LU R28, [R1+0x110] ;  /* 0x00011000011c7983 */ /* 0x000ea20000300800 */
[----:B------:R-:W-:-:S03]  /*8b60*/  F2FP.F16.F32.PACK_AB R23, R22, R23 ;  /* 0x000000171617723e */ /* 0x000fc600000000ff */
[----:B--2---:R0:W-:Y:S04]  /*8b70*/  STL [R1+0x3f8], R28 ;  /* 0x0003f81c01007387 */ /* 0x0041e80000100800 */
[----:B0-----:R-:W2:Y:S04]  /*8b80*/  LDL.LU R28, [R1+0x114] ;  /* 0x00011400011c7983 */ /* 0x001ea80000300800 */
        /* <DEDUP_REMOVED lines=38> */
[----:B------:R0:W-:Y:S04]  /*8df0*/  STL [R1], R23 ;  /* 0x0000001701007387 */ /* 0x0001e80000100800 */
[----:B0-----:R-:W2:Y:S02]  /*8e00*/  LDL.LU R23, [R1+0x444] ;  /* 0x0004440001177983 */ /* 0x001ea40000300800 */
[----:B--2---:R-:W-:-:S02]  /*8e10*/  F2FP.F16.F32.PACK_AB R23, R22, R23 ;  /* 0x000000171617723e */ /* 0x004fc400000000ff */
[----:B------:R-:W3:Y:S02]  /*8e20*/  LDL.LU R22, [R1+0x440] ;  /* 0x0004400001167983 */ /* 0x000ee40000300800 */
[----:B---3--:R-:W-:Y:S02]  /*8e30*/  F2FP.F16.F32.PACK_AB R22, R21, R22 ;  /* 0x000000161516723e */ /* 0x008fe400000000ff */
[----:B------:R-:W4:Y:S02]  /*8e40*/  LDL.LU R21, [R1+0x43c] ;  /* 0x00043c0001157983 */ /* 0x000f240000300800 */
[----:B----4-:R-:W-:Y:S02]  /*8e50*/  F2FP.F16.F32.PACK_AB R21, R20, R21 ;  /* 0x000000151415723e */ /* 0x010fe400000000ff */
[----:B------:R-:W2:Y:S02]  /*8e60*/  LDL.LU R20, [R1+0x438] ;  /* 0x0004380001147983 */ /* 0x000ea40000300800 */
[----:B--2---:R-:W-:-:S02]  /*8e70*/  F2FP.F16.F32.PACK_AB R20, R15, R20 ;  /* 0x000000140f14723e */ /* 0x004fc400000000ff */
[----:B------:R-:W2:Y:S02]  /*8e80*/  LDL.LU R15, [R1+0x434] ;  /* 0x00043400010f7983 */ /* 0x000ea40000300800 */
[----:B--2---:R-:W-:Y:S02]  /*8e90*/  F2FP.F16.F32.PACK_AB R15, R14, R15 ;  /* 0x0000000f0e0f723e */ /* 0x004fe400000000ff */
[----:B------:R-:W2:Y:S02]  /*8ea0*/  LDL.LU R14, [R1+0x430] ;  /* 0x00043000010e7983 */ /* 0x000ea40000300800 */
[----:B--2---:R-:W-:Y:S02]  /*8eb0*/  F2FP.F16.F32.PACK_AB R14, R13, R14 ;  /* 0x0000000e0d0e723e */ /* 0x004fe400000000ff */
        /* <DEDUP_REMOVED lines=26> */
[----:B------:R-:W2:Y:S01]  /*9060*/  LDL.LU R28, [R1+0x3f8] ;  /* 0x0003f800011c7983 */ /* 0x000ea20000300800 */
[----:B------:R-:W-:Y:S02]  /*9070*/  F2FP.F16.F32.PACK_AB R27, R0, R27 ;  /* 0x0000001b001b723e */ /* 0x000fe400000000ff */
[----:B------:R-:W-:Y:S02]  /*9080*/  F2FP.F16.F32.PACK_AB R26, R29, R26 ;  /* 0x0000001a1d1a723e */ /* 0x000fe400000000ff */
[----:B------:R-:W-:Y:S02]  /*9090*/  F2FP.F16.F32.PACK_AB R25, R2, R25 ;  /* 0x000000190219723e */ /* 0x000fe400000000ff */
[----:B------:R-:W-:Y:S02]  /*90a0*/  F2FP.F16.F32.PACK_AB R24, R3, R24 ;  /* 0x000000180318723e */ /* 0x000fe400000000ff */
[----:B--2---:R-:W-:-:S07]  /*90b0*/  F2FP.F16.F32.PACK_AB R16, R28, R16 ;  /* 0x000000101c10723e */ /* 0x004fce00000000ff */
.L_x_1:
[----:B-1----:R-:W2:Y:S01]  /*90c0*/  LDL.LU R0, [R1+0x3ac] ;  /* 0x0003ac0001007983 */ /* 0x002ea20000300800 */
[----:B------:R-:W0:Y:S01]  /*90d0*/  LDCU.64 UR10, c[0x0][0x398] ;  /* 0x00007300ff0a77ac */ /* 0x000e220008000a00 */
[----:B------:R-:W1:Y:S01]  /*90e0*/  S2R R28, SR_TID.X ;  /* 0x00000000001c7919 */ /* 0x000e620000002100 */
[----:B------:R-:W3:Y:S01]  /*90f0*/  LDCU UR4, c[0x0][0x3b4] ;  /* 0x00007680ff0477ac */ /* 0x000ee20008000800 */
[----:B------:R-:W4:Y:S01]  /*9100*/  LDL.LU R3, [R1+0x3a0] ;  /* 0x0003a00001037983 */ /* 0x000f220000300800 */
[----:B------:R-:W5:Y:S03]  /*9110*/  LDCU.64 UR6, c[0x0][0x390] ;  /* 0x00007200ff0677ac */ /* 0x000f660008000a00 */
[----:B------:R-:W3:Y:S01]  /*9120*/  LDL.LU R2, [R1+0x3b0] ;  /* 0x0003b00001027983 */ /* 0x000ee20000300800 */
[----:B------:R-:W0:Y:S01]  /*9130*/  LDCU UR12, c[0x0][0x39c] ;  /* 0x00007380ff0c77ac */ /* 0x000e220008000800 */
[----:B------:R-:W0:Y:S01]  /*9140*/  S2R R29, SR_TID.X ;  /* 0x00000000001d7919 */ /* 0x000e220000002100 */
[----:B-1----:R-:W-:-:S05]  /*9150*/  IMAD.SHL.U32 R28, R28, 0x200, RZ ;  /* 0x000002001c1c7824 */ /* 0x002fca00078e00ff */
[----:B------:R-:W-:Y:S01]  /*9160*/  LOP3.LUT R28, R28, 0x1000, RZ, 0xc0, !PT ;  /* 0x000010001c1c7812 */ /* 0x000fe200078ec0ff */
[----:B------:R-:W-:Y:S01]  /*9170*/  BAR.SYNC.DEFER_BLOCKING 0x0 ;  /* 0x0000000000007b1d */ /* 0x000fe20000010000 */
[----:B--2---:R-:W-:-:S04]  /*9180*/  LOP3.LUT R0, R0, 0x80, RZ, 0xc0, !PT ;  /* 0x0000008000007812 */ /* 0x004fc800078ec0ff */
[----:B------:R-:W-:Y:S02]  /*9190*/  IADD3 R28, PT, PT, R0, UR5, R28 ;  /* 0x00000005001c7c10 */ /* 0x000fe4000fffe01c */
[----:B------:R-:W2:Y:S01]  /*91a0*/  LDL.LU R0, [R1+0x398] ;  /* 0x0003980001007983 */ /* 0x000ea20000300800 */
[----:B----4-:R-:W-:Y:S02]  /*91b0*/  LOP3.LUT R3, R3, 0x6000, RZ, 0xc0, !PT ;  /* 0x0000600003037812 */ /* 0x010fe400078ec0ff */
[----:B---3--:R-:W-:-:S04]  /*91c0*/  LOP3.LUT R2, R2, 0x70, RZ, 0xc0, !PT ;  /* 0x0000007002027812 */ /* 0x008fc800078ec0ff */
[----:B------:R-:W-:Y:S02]  /*91d0*/  IADD3 R2, PT, PT, R2, R28, R3 ;  /* 0x0000001c02027210 */ /* 0x000fe40007ffe003 */
[----:B0-----:R-:W-:-:S04]  /*91e0*/  LOP3.LUT R29, R29, 0x1ff, RZ, 0xc0, !PT ;  /* 0x000001ff1d1d7812 */ /* 0x001fc800078ec0ff */
[----:B------:R-:W-:Y:S01]  /*91f0*/  LEA R3, R29, UR5, 0x4 ;  /* 0x000000051d037c11 */ /* 0x000fe2000f8e20ff */
[----:B------:R-:W0:Y:S01]  /*9200*/  LDCU UR5, c[0x0][0x39c] ;  /* 0x00007380ff0577ac */ /* 0x000e220008000800 */
[----:B--2---:R-:W-:-:S05]  /*9210*/  LOP3.LUT R0, R0, 0x300, RZ, 0xc0, !PT ;  /* 0x0000030000007812 */ /* 0x004fca00078ec0ff */
[----:B------:R-:W-:-:S05]  /*9220*/  IMAD.IADD R0, R0, 0x1, R2 ;  /* 0x0000000100007824 */ /* 0x000fca00078e0202 */
[----:B------:R1:W-:Y:S04]  /*9230*/  STSM.16.M88.4 [R0], R24 ;  /* 0x0000001800007844 */ /* 0x0003e80000000200 */
[----:B------:R2:W-:Y:S04]  /*9240*/  STSM.16.M88.4 [R0+0x400], R16 ;  /* 0x0004001000007844 */ /* 0x0005e80000000200 */
[----:B------:R3:W-:Y:S04]  /*9250*/  STSM.16.M88.4 [R0+0x800], R8 ;  /* 0x0008000800007844 */ /* 0x0007e80000000200 */
[----:B------:R-:W-:Y:S01]  /*9260*/  STSM.16.M88.4 [R0+0xc00], R4 ;  /* 0x000c000400007844 */ /* 0x000fe20000000200 */
[----:B------:R-:W-:Y:S06]  /*9270*/  BAR.SYNC.DEFER_BLOCKING 0x0 ;  /* 0x0000000000007b1d */ /* 0x000fec0000010000 */
[----:B-1----:R-:W4:Y:S04]  /*9280*/  LDL.LU R24, [R1+0x50] ;  /* 0x0000500001187983 */ /* 0x002f280000300800 */
[----:B------:R-:W4:Y:S04]  /*9290*/  LDL.LU R25, [R1+0x54] ;  /* 0x0000540001197983 */ /* 0x000f280000300800 */
[----:B------:R-:W4:Y:S04]  /*92a0*/  LDL.LU R26, [R1+0x58] ;  /* 0x00005800011a7983 */ /* 0x000f280000300800 */
[----:B------:R-:W4:Y:S04]  /*92b0*/  LDL.LU R27, [R1+0x5c] ;  /* 0x00005c00011b7983 */ /* 0x000f280000300800 */
[----:B------:R-:W1:Y:S04]  /*92c0*/  LDS.128 R4, [R3] ;  /* 0x0000000003047984 */ /* 0x000e680000000c00 */
[----:B--2---:R-:W2:Y:S04]  /*92d0*/  LDL.LU R16, [R1+0x40] ;  /* 0x0000400001107983 */ /* 0x004ea80000300800 */
[----:B------:R-:W2:Y:S04]  /*92e0*/  LDL.LU R17, [R1+0x44] ;  /* 0x0000440001117983 */ /* 0x000ea80000300800 */
[----:B------:R-:W2:Y:S04]  /*92f0*/  LDL.LU R18, [R1+0x48] ;  /* 0x0000480001127983 */ /* 0x000ea80000300800 */
[----:B------:R-:W2:Y:S04]  /*9300*/  LDL.LU R19, [R1+0x4c] ;  /* 0x00004c0001137983 */ /* 0x000ea80000300800 */
[----:B---3--:R-:W3:Y:S04]  /*9310*/  LDL.LU R8, [R1+0x30] ;  /* 0x0000300001087983 */ /* 0x008ee80000300800 */
[----:B------:R-:W3:Y:S04]  /*9320*/  LDL.LU R9, [R1+0x34] ;  /* 0x0000340001097983 */ /* 0x000ee80000300800 */
[----:B------:R-:W3:Y:S04]  /*9330*/  LDL.LU R10, [R1+0x38] ;  /* 0x00003800010a7983 */ /* 0x000ee80000300800 */
[----:B------:R-:W3:Y:S04]  /*9340*/  LDL.LU R11, [R1+0x3c] ;  /* 0x00003c00010b7983 */ /* 0x000ee80000300800 */
[----:B------:R-:W-:Y:S04]  /*9350*/  STL [R1+0x158], R3 ;  /* 0x0001580301007387 */ /* 0x000fe80000100800 */
[----:B-1----:R-:W-:Y:S04]  /*9360*/  STL.64 [R1+0x60], R4 ;  /* 0x0000600401007387 */ /* 0x002fe80000100a00 */
[----:B------:R-:W-:Y:S04]  /*9370*/  STL.64 [R1+0x68], R6 ;  /* 0x0000680601007387 */ /* 0x000fe80000100a00 */
[----:B------:R-:W1:Y:S04]  /*9380*/  LDS.128 R4, [R3+0x2000] ;  /* 0x0020000003047984 */ /* 0x000e680000000c00 */
[----:B-1----:R-:W-:Y:S04]  /*9390*/  STL.64 [R1+0x70], R4 ;  /* 0x0000700401007387 */ /* 0x002fe80000100a00 */
[----:B------:R-:W-:Y:S04]  /*93a0*/  STL.64 [R1+0x78], R6 ;  /* 0x0000780601007387 */ /* 0x000fe80000100a00 */
[----:B------:R-:W1:Y:S04]  /*93b0*/  LDS.128 R4, [R3+0x4000] ;  /* 0x0040000003047984 */ /* 0x000e680000000c00 */
[----:B-1----:R-:W-:Y:S04]  /*93c0*/  STL.64 [R1+0x80], R4 ;  /* 0x0000800401007387 */ /* 0x002fe80000100a00 */
[----:B------:R-:W-:Y:S04]  /*93d0*/  STL.64 [R1+0x88], R6 ;  /* 0x0000880601007387 */ /* 0x000fe80000100a00 */
[----:B------:R-:W1:Y:S01]  /*93e0*/  LDS.128 R4, [R3+0x6000] ;  /* 0x0060000003047984 */ /* 0x000e620000000c00 */
[----:B------:R-:W-:Y:S06]  /*93f0*/  BAR.SYNC.DEFER_BLOCKING 0x0 ;  /* 0x0000000000007b1d */ /* 0x000fec0000010000 */
[----:B------:R-:W-:Y:S04]  /*9400*/  STSM.16.M88.4 [R0], R12 ;  /* 0x0000000c00007844 */ /* 0x000fe80000000200 */
[----:B-1----:R-:W-:Y:S04]  /*9410*/  STL.64 [R1+0x440], R6 ;  /* 0x0004400601007387 */ /* 0x002fe80000100a00 */
[----:B------:R1:W-:Y:S04]  /*9420*/  STL.64 [R1+0x438], R4 ;  /* 0x0004380401007387 */ /* 0x0003e80000100a00 */
[----:B------:R0:W-:Y:S04]  /*9430*/  STSM.16.M88.4 [R0+0x400], R20 ;  /* 0x0004001400007844 */ /* 0x0001e80000000200 */
[----:B-1----:R-:W2:Y:S04]  /*9440*/  LDL.LU R4, [R1+0x20] ;  /* 0x0000200001047983 */ /* 0x002ea80000300800 */
[----:B------:R-:W2:Y:S04]  /*9450*/  LDL.LU R5, [R1+0x24] ;  /* 0x0000240001057983 */ /* 0x000ea80000300800 */
[----:B------:R-:W2:Y:S04]  /*9460*/  LDL.LU R6, [R1+0x28] ;  /* 0x0000280001067983 */ /* 0x000ea80000300800 */
[----:B------:R-:W2:Y:S04]  /*9470*/  LDL.LU R7, [R1+0x2c] ;  /* 0x00002c0001077983 */ /* 0x000ea80000300800 */
[----:B------:R-:W2:Y:S04]  /*9480*/  LDL.LU R12, [R1+0x10] ;  /* 0x00001000010c7983 */ /* 0x000ea80000300800 */
[----:B------:R-:W2:Y:S04]  /*9490*/  LDL.LU R13, [R1+0x14] ;  /* 0x00001400010d7983 */ /* 0x000ea80000300800 */
[----:B------:R-:W2:Y:S04]  /*94a0*/  LDL.LU R14, [R1+0x18] ;  /* 0x00001800010e7983 */ /* 0x000ea80000300800 */
[----:B------:R-:W2:Y:S04]  /*94b0*/  LDL.LU R15, [R1+0x1c] ;  /* 0x00001c00010f7983 */ /* 0x000ea80000300800 */
[----:B0-----:R-:W2:Y:S04]  /*94c0*/  LDL.LU R20, [R1] ;  /* 0x0000000001147983 */ /* 0x001ea80000300800 */
[----:B------:R-:W2:Y:S04]  /*94d0*/  LDL.LU R21, [R1+0x4] ;  /* 0x0000040001157983 */ /* 0x000ea80000300800 */
[----:B------:R-:W2:Y:S04]  /*94e0*/  LDL.LU R22, [R1+0x8] ;  /* 0x0000080001167983 */ /* 0x000ea80000300800 */
[----:B------:R-:W2:Y:S04]  /*94f0*/  LDL.LU R23, [R1+0xc] ;  /* 0x00000c0001177983 */ /* 0x000ea80000300800 */
[----:B--2---:R-:W-:Y:S04]  /*9500*/  STSM.16.M88.4 [R0+0x800], R20 ;  /* 0x0008001400007844 */ /* 0x004fe80000000200 */
[----:B------:R-:W-:Y:S01]  /*9510*/  STSM.16.M88.4 [R0+0xc00], R12 ;  /* 0x000c000c00007844 */ /* 0x000fe20000000200 */
[----:B------:R-:W-:Y:S06]  /*9520*/  BAR.SYNC.DEFER_BLOCKING 0x0 ;  /* 0x0000000000007b1d */ /* 0x000fec0000010000 */
[----:B------:R-:W0:Y:S04]  /*9530*/  LDS.128 R20, [R3] ;  /* 0x0000000003147984 */ /* 0x000e280000000c00 */
[----:B------:R-:W1:Y:S04]  /*9540*/  LDS.128 R12, [R3+0x2000] ;  /* 0x00200000030c7984 */ /* 0x000e680000000c00 */
[----:B0-----:R-:W-:Y:S04]  /*9550*/  STL.64 [R1], R20 ;  /* 0x0000001401007387 */ /* 0x001fe80000100a00 */
[----:B------:R-:W-:Y:S04]  /*9560*/  STL.64 [R1+0x8], R22 ;  /* 0x0000081601007387 */ /* 0x000fe80000100a00 */
[----:B------:R-:W0:Y:S04]  /*9570*/  LDS.128 R20, [R3+0x4000] ;  /* 0x0040000003147984 */ /* 0x000e280000000c00 */
[----:B-1----:R-:W-:Y:S04]  /*9580*/  STL.64 [R1+0xa0], R12 ;  /* 0x0000a00c01007387 */ /* 0x002fe80000100a00 */
[----:B------:R-:W-:Y:S04]  /*9590*/  STL.64 [R1+0xa8], R14 ;  /* 0x0000a80e01007387 */ /* 0x000fe80000100a00 */
[----:B------:R-:W1:Y:S01]  /*95a0*/  LDS.128 R12, [R3+0x6000] ;  /* 0x00600000030c7984 */ /* 0x000e620000000c00 */
[----:B------:R-:W-:Y:S06]  /*95b0*/  BAR.SYNC.DEFER_BLOCKING 0x0 ;  /* 0x0000000000007b1d */ /* 0x000fec0000010000 */
[----:B0-----:R-:W-:Y:S04]  /*95c0*/  STL.64 [R1+0xb0], R20 ;  /* 0x0000b01401007387 */ /* 0x001fe80000100a00 */
[----:B------:R-:W-:Y:S04]  /*95d0*/  STL.64 [R1+0xb8], R22 ;  /* 0x0000b81601007387 */ /* 0x000fe80000100a00 */
[----:B------:R0:W-:Y:S04]  /*95e0*/  STSM.16.M88.4 [R0], R4 ;  /* 0x0000000400007844 */ /* 0x0001e80000000200 */
[----:B-1----:R-:W-:Y:S04]  /*95f0*/  STL.64 [R1+0x90], R12 ;  /* 0x0000900c01007387 */ /* 0x002fe80000100a00 */
[----:B------:R-:W-:Y:S04]  /*9600*/  STL.64 [R1+0x98], R14 ;  /* 0x0000980e01007387 */ /* 0x000fe80000100a00 */
[----:B0-----:R-:W2:Y:S04]  /*9610*/  LDL.LU R4, [R1+0x130] ;  /* 0x0001300001047983 */ /* 0x001ea80000300800 */
[----:B------:R-:W2:Y:S04]  /*9620*/  LDL.LU R5, [R1+0x134] ;  /* 0x0001340001057983 */ /* 0x000ea80000300800 */
[----:B------:R-:W2:Y:S04]  /*9630*/  LDL.LU R6, [R1+0x138] ;  /* 0x0001380001067983 */ /* 0x000ea80000300800 */
[----:B------:R-:W2:Y:S04]  /*9640*/  LDL.LU R7, [R1+0x13c] ;  /* 0x00013c0001077983 */ /* 0x000ea80000300800 */
[----:B---3--:R-:W-:Y:S04]  /*9650*/  STSM.16.M88.4 [R0+0x400], R8 ;  /* 0x0004000800007844 */ /* 0x008fe80000000200 */
[----:B------:R-:W-:Y:S04]  /*9660*/  STSM.16.M88.4 [R0+0x800], R16 ;  /* 0x0008001000007844 */ /* 0x000fe80000000200 */
[----:B----4-:R0:W-:Y:S01]  /*9670*/  STSM.16.M88.4 [R0+0xc00], R24 ;  /* 0x000c001800007844 */ /* 0x0101e20000000200 */
[----:B------:R-:W-:Y:S06]  /*9680*/  BAR.SYNC.DEFER_BLOCKING 0x0 ;  /* 0x0000000000007b1d */ /* 0x000fec0000010000 */
[----:B0-----:R-:W3:Y:S04]  /*9690*/  LDL.LU R24, [R1+0x1a0] ;  /* 0x0001a00001187983 */ /* 0x001ee80000300800 */
[----:B------:R-:W3:Y:S04]  /*96a0*/  LDL.LU R25, [R1+0x1a4] ;  /* 0x0001a40001197983 */ /* 0x000ee80000300800 */
[----:B------:R-:W3:Y:S04]  /*96b0*/  LDL.LU R26, [R1+0x1a8] ;  /* 0x0001a800011a7983 */ /* 0x000ee80000300800 */
[----:B------:R-:W0:Y:S04]  /*96c0*/  LDS.128 R8, [R3] ;  /* 0x0000000003087984 */ /* 0x000e280000000c00 */
[----:B------:R-:W3:Y:S04]  /*96d0*/  LDL.LU R27, [R1+0x1ac] ;  /* 0x0001ac00011b7983 */ /* 0x000ee80000300800 */
[----:B------:R-:W4:Y:S04]  /*96e0*/  LDL.LU R20, [R1+0x180] ;  /* 0x0001800001147983 */ /* 0x000f280000300800 */
[----:B------:R-:W4:Y:S04]  /*96f0*/  LDL.LU R21, [R1+0x184] ;  /* 0x0001840001157983 */ /* 0x000f280000300800 */
[----:B------:R-:W4:Y:S04]  /*9700*/  LDL.LU R22, [R1+0x188] ;  /* 0x0001880001167983 */ /* 0x000f280000300800 */
[----:B------:R-:W4:Y:S04]  /*9710*/  LDL.LU R23, [R1+0x18c] ;  /* 0x00018c0001177983 */ /* 0x000f280000300800 */
[----:B------:R-:W3:Y:S04]  /*9720*/  LDL.LU R2, [R1+0x39c] ;  /* 0x00039c0001027983 */ /* 0x000ee80000300800 */
[----:B------:R-:W3:Y:S04]  /*9730*/  LDL R29, [R1+0x310] ;  /* 0x00031000011d7983 */ /* 0x000ee80000100800 */
[----:B------:R-:W-:Y:S04]  /*9740*/  LDS.128 R12, [R3+0x4000] ;  /* 0x00400000030c7984 */ /* 0x000fe80000000c00 */
[----:B------:R-:W-:Y:S04]  /*9750*/  LDS.128 R16, [R3+0x6000] ;  /* 0x0060000003107984 */ /* 0x000fe80000000c00 */
[----:B0-----:R-:W-:Y:S04]  /*9760*/  STL.64 [R1+0x10], R8 ;  /* 0x0000100801007387 */ /* 0x001fe80000100a00 */
[----:B------:R-:W-:Y:S04]  /*9770*/  STL.64 [R1+0x18], R10 ;  /* 0x0000180a01007387 */ /* 0x000fe80000100a00 */
[----:B------:R-:W0:Y:S01]  /*9780*/  LDS.128 R8, [R3+0x2000] ;  /* 0x0020000003087984 */ /* 0x000e220000000c00 */
[----:B------:R-:W-:Y:S06]  /*9790*/  BAR.SYNC.DEFER_BLOCKING 0x0 ;  /* 0x0000000000007b1d */ /* 0x000fec0000010000 */
[----:B0-----:R-:W-:Y:S04]  /*97a0*/  STL [R1+0x424], R8 ;  /* 0x0004240801007387 */ /* 0x001fe80000100800 */
[----:B------:R-:W-:Y:S04]  /*97b0*/  STL [R1+0x420], R9 ;  /* 0x0004200901007387 */ /* 0x000fe80000100800 */
[----:B------:R-:W-:Y:S04]  /*97c0*/  STL [R1+0x41c], R10 ;  /* 0x00041c0a01007387 */ /* 0x000fe80000100800 */
[----:B------:R-:W-:Y:S04]  /*97d0*/  STL [R1+0x418], R11 ;  /* 0x0004180b01007387 */ /* 0x000fe80000100800 */
[----:B------:R0:W-:Y:S04]  /*97e0*/  STL [R1+0x414], R12 ;  /* 0x0004140c01007387 */ /* 0x0001e80000100800 */
[----:B------:R-:W-:Y:S04]  /*97f0*/  STL [R1+0x410], R13 ;  /* 0x0004100d01007387 */ /* 0x000fe80000100800 */
[----:B------:R-:W-:Y:S01]  /*9800*/  STL [R1+0x40c], R14 ;  /* 0x00040c0e01007387 */ /* 0x000fe20000100800 */
[----:B0-----:R-:W0:Y:S03]  /*9810*/  LDC R12, c[0x0][0x3b8] ;  /* 0x0000ee00ff0c7b82 */ /* 0x001e260000000800 */
[----:B------:R-:W-:Y:S04]  /*9820*/  STL [R1+0x408], R15 ;  /* 0x0004080f01007387 */ /* 0x000fe80000100800 */
[----:B------:R-:W-:Y:S04]  /*9830*/  STL [R1+0x404], R16 ;  /* 0x0004041001007387 */ /* 0x000fe80000100800 */
[----:B------:R-:W-:Y:S04]  /*9840*/  STL [R1+0x400], R17 ;  /* 0x0004001101007387 */ /* 0x000fe80000100800 */
[----:B------:R-:W-:Y:S04]  /*9850*/  STL [R1+0x3fc], R18 ;  /* 0x0003fc1201007387 */ /* 0x000fe80000100800 */
[----:B------:R-:W-:Y:S04]  /*9860*/  STL [R1+0x3f8], R19 ;  /* 0x0003f81301007387 */ /* 0x000fe80000100800 */
[----:B--2---:R1:W-:Y:S04]  /*9870*/  STSM.16.M88.4 [R0], R4 ;  /* 0x0000000400007844 */ /* 0x0043e80000000200 */
[----:B-1----:R-:W2:Y:S04]  /*9880*/  LDL.LU R4, [R1+0x250] ;  /* 0x0002500001047983 */ /* 0x002ea80000300800 */
[----:B------:R-:W2:Y:S04]  /*9890*/  LDL.LU R5, [R1+0x254] ;  /* 0x0002540001057983 */ /* 0x000ea80000300800 */
[----:B------:R-:W2:Y:S04]  /*98a0*/  LDL.LU R6, [R1+0x258] ;  /* 0x0002580001067983 */ /* 0x000ea80000300800 */
[----:B------:R-:W2:Y:S04]  /*98b0*/  LDL.LU R7, [R1+0x25c] ;  /* 0x00025c0001077983 */ /* 0x000ea80000300800 */
[----:B------:R-:W2:Y:S01]  /*98c0*/  LDL R8, [R1+0x60] ;  /* 0x0000600001087983 */ /* 0x000ea20000100800 */
[----:B------:R-:W1:Y:S03]  /*98d0*/  S2R R3, SR_TID.X ;  /* 0x0000000000037919 */ /* 0x000e660000002100 */
[----:B------:R-:W2:Y:S04]  /*98e0*/  LDL.LU R19, [R1+0x64] ;  /* 0x0000640001137983 */ /* 0x000ea80000300800 */
[----:B------:R-:W2:Y:S04]  /*98f0*/  LDL.LU R18, [R1+0x68] ;  /* 0x0000680001127983 */ /* 0x000ea80000300800 */
[----:B------:R-:W2:Y:S04]  /*9900*/  LDL.LU R17, [R1+0x6c] ;  /* 0x00006c0001117983 */ /* 0x000ea80000300800 */
[----:B----4-:R4:W-:Y:S01]  /*9910*/  STSM.16.M88.4 [R0+0x400], R20 ;  /* 0x0004001400007844 */ /* 0x0109e20000000200 */
[----:B-1----:R-:W-:-:S04]  /*9920*/  SHF.R.U32.HI R28, RZ, 0x8, R3 ;  /* 0x00000008ff1c7819 */ /* 0x002fc80000011603 */
[----:B------:R-:W-:Y:S02]  /*9930*/  SGXT.U32 R28, R28, 0x1 ;  /* 0x000000011c1c781a */ /* 0x000fe40000000000 */
[C---:B---3--:R-:W-:Y:S01]  /*9940*/  ISETP.GE.AND P0, PT, R2.reuse, UR10, PT ;  /* 0x0000000a02007c0c */ /* 0x048fe2000bf06270 */
[----:B------:R-:W-:Y:S01]  /*9950*/  IMAD R2, R2, UR4, RZ ;  /* 0x0000000402027c24 */ /* 0x000fe2000f8e02ff */
[C---:B----4-:R-:W-:Y:S01]  /*9960*/  LOP3.LUT R22, R29.reuse, R28, RZ, 0xfc, !PT ;  /* 0x0000001c1d167212 */ /* 0x050fe200078efcff */
[----:B------:R1:W-:Y:S01]  /*9970*/  STSM.16.M88.4 [R0+0x800], R24 ;  /* 0x0008001800007844 */ /* 0x0003e20000000200 */
[C-C-:B------:R-:W-:Y:S01]  /*9980*/  LOP3.LUT R20, R29.reuse, 0x2, R28.reuse, 0xfe, !PT ;  /* 0x000000021d147812 */ /* 0x140fe200078efe1c */
[----:B------:R-:W3:Y:S01]  /*9990*/  LDCU UR4, c[0x0][0x39c] ;  /* 0x00007380ff0477ac */ /* 0x000ee20008000800 */
[C-C-:B------:R-:W-:Y:S02]  /*99a0*/  LOP3.LUT R21, R29.reuse, 0x4, R28.reuse, 0xfe, !PT ;  /* 0x000000041d157812 */ /* 0x140fe400078efe1c */
[----:B------:R-:W-:Y:S01]  /*99b0*/  LOP3.LUT R23, R29, 0x6, R28, 0xfe, !PT ;  /* 0x000000061d177812 */ /* 0x000fe200078efe1c */
[-C--:B0-----:R-:W-:Y:S01]  /*99c0*/  IMAD R28, R22, R12.reuse, RZ ;  /* 0x0000000c161c7224 */ /* 0x081fe200078e02ff */
[C---:B-----5:R-:W-:Y:S01]  /*99d0*/  LEA R3, P2, R2.reuse, UR6, 0x1 ;  /* 0x0000000602037c11 */ /* 0x060fe2000f8408ff */
[----:B------:R-:W0:Y:S03]  /*99e0*/  LDCU UR6, c[0x0][0x39c] ;  /* 0x00007380ff0677ac */ /* 0x000e260008000800 */
[----:B------:R-:W-:Y:S01]  /*99f0*/  LEA.HI.X.SX32 R2, R2, UR7, 0x1, P2 ;  /* 0x0000000702027c11 */ /* 0x000fe200090f0eff */
[----:B------:R-:W4:Y:S01]  /*9a00*/  LDCU UR7, c[0x0][0x39c] ;  /* 0x00007380ff0777ac */ /* 0x000f220008000800 */
[C---:B-1----:R-:W-:Y:S01]  /*9a10*/  LEA R24, P5, R28.reuse, R3, 0x1 ;  /* 0x000000031c187211 */ /* 0x042fe200078a08ff */
[----:B------:R-:W-:Y:S01]  /*9a20*/  IMAD R27, R23, R12, RZ ;  /* 0x0000000c171b7224 */ /* 0x000fe200078e02ff */
[----:B------:R-:W1:Y:S02]  /*9a30*/  LDCU UR10, c[0x0][0x39c] ;  /* 0x00007380ff0a77ac */ /* 0x000e640008000800 */
[----:B------:R-:W-:-:S02]  /*9a40*/  LEA.HI.X.SX32 R25, R28, R2, 0x1, P5 ;  /* 0x000000021c197211 */ /* 0x000fc400028f0eff */
[----:B------:R-:W-:-:S04]  /*9a50*/  LEA R26, P5, R27, R3, 0x1 ;  /* 0x000000031b1a7211 */ /* 0x000fc800078a08ff */
[----:B------:R-:W-:Y:S01]  /*9a60*/  LEA.HI.X.SX32 R27, R27, R2, 0x1, P5 ;  /* 0x000000021b1b7211 */ /* 0x000fe200028f0eff */
[----:B--2---:R2:W-:Y:S04]  /*9a70*/  STSM.16.M88.4 [R0+0xc00], R4 ;  /* 0x000c000400007844 */ /* 0x0045e80000000200 */
[----:B--2---:R-:W2:Y:S04]  /*9a80*/  LDL.LU.64 R6, [R1+0x440] ;  /* 0x0004400001067983 */ /* 0x004ea80000300a00 */
[----:B------:R-:W5:Y:S04]  /*9a90*/  LDL.LU.64 R4, [R1+0x438] ;  /* 0x0004380001047983 */ /* 0x000f680000300a00 */
[----:B------:R-:W2:Y:S04]  /*9aa0*/  LDL.LU R16, [R1+0x70] ;  /* 0x0000700001107983 */ /* 0x000ea80000300800 */
[----:B------:R-:W5:Y:S04]  /*9ab0*/  LDL.LU R15, [R1+0x74] ;  /* 0x00007400010f7983 */ /* 0x000f680000300800 */
[----:B------:R-:W5:Y:S04]  /*9ac0*/  LDL.LU R14, [R1+0x78] ;  /* 0x00007800010e7983 */ /* 0x000f680000300800 */
[----:B------:R-:W-:Y:S04]  /*9ad0*/  STL [R1+0x430], R27 ;  /* 0x0004301b01007387 */ /* 0x000fe80000100800 */
[----:B------:R-:W5:Y:S01]  /*9ae0*/  LDL.LU R13, [R1+0x7c] ;  /* 0x00007c00010d7983 */ /* 0x000f620000300800 */
[----:B------:R-:W-:Y:S01]  /*9af0*/  BAR.SYNC.DEFER_BLOCKING 0x0 ;  /* 0x0000000000007b1d */ /* 0x000fe20000010000 */
[----:B------:R-:W-:-:S02]  /*9b00*/  ISETP.LT.AND P1, PT, R22, UR11, !P0 ;  /* 0x0000000b16007c0c */ /* 0x000fc4000c721270 */
[C---:B------:R-:W-:Y:S01]  /*9b10*/  ISETP.LT.AND P3, PT, R20.reuse, UR5, !P0 ;  /* 0x0000000514007c0c */ /* 0x040fe2000c761270 */
[-C--:B------:R-:W-:Y:S01]  /*9b20*/  IMAD R20, R20, R12.reuse, RZ ;  /* 0x0000000c14147224 */ /* 0x080fe200078e02ff */
[C---:B------:R-:W-:Y:S01]  /*9b30*/  ISETP.LT.AND P2, PT, R21.reuse, UR12, !P0 ;  /* 0x0000000c15007c0c */ /* 0x040fe2000c741270 */
[----:B------:R-:W-:Y:S01]  /*9b40*/  IMAD R21, R21, R12, RZ ;  /* 0x0000000c15157224 */ /* 0x000fe200078e02ff */
[----:B---3--:R-:W-:Y:S01]  /*9b50*/  ISETP.LT.AND P4, PT, R23, UR4, !P0 ;  /* 0x0000000417007c0c */ /* 0x008fe2000c781270 */
[----:B------:R-:W3:Y:S01]  /*9b60*/  LDCU UR4, c[0x0][0x39c] ;  /* 0x00007380ff0477ac */ /* 0x000ee20008000800 */
[----:B------:R-:W5:Y:S05]  /*9b70*/  LDL.LU R11, [R1+0x80] ;  /* 0x00008000010b7983 */ /* 0x000f6a0000300800 */
[----:B------:R0:W-:Y:S01]  /*9b80*/  @P1 STG.E.U16 desc[UR8][R24.64], R8 ;  /* 0x0000000818001986 */ /* 0x0001e2000c101508 */
[C---:B------:R-:W-:Y:S01]  /*9b90*/  LEA R22, P6, R20.reuse, R3, 0x1 ;  /* 0x0000000314167211 */ /* 0x040fe200078c08ff */
[----:B------:R-:W1:Y:S02]  /*9ba0*/  LDCU UR5, c[0x0][0x39c] ;  /* 0x00007380ff0577ac */ /* 0x000e640008000800 */
[----:B------:R-:W5:Y:S01]  /*9bb0*/  LDL.LU R10, [R1+0x84] ;  /* 0x00008400010a7983 */ /* 0x000f620000300800 */
[----:B0-----:R-:W0:Y:S01]  /*9bc0*/  S2R R8, SR_TID.X ;  /* 0x0000000000087919 */ /* 0x001e220000002100 */
[----:B------:R-:W-:-:S02]  /*9bd0*/  LEA.HI.X.SX32 R23, R20, R2, 0x1, P6 ;  /* 0x0000000214177211 */ /* 0x000fc400030f0eff */
[C---:B------:R-:W-:Y:S01]  /*9be0*/  LEA R20, P6, R21.reuse, R3, 0x1 ;  /* 0x0000000315147211 */ /* 0x040fe200078c08ff */
[----:B------:R-:W5:Y:S03]  /*9bf0*/  LDL.LU R9, [R1+0x88] ;  /* 0x0000880001097983 */ /* 0x000f660000300800 */
[----:B------:R-:W-:Y:S01]  /*9c00*/  LEA.HI.X.SX32 R21, R21, R2, 0x1, P6 ;  /* 0x0000000215157211 */ /* 0x000fe200030f0eff */
[----:B------:R-:W-:Y:S04]  /*9c10*/  @P3 STG.E.U16 desc[UR8][R22.64], R19 ;  /* 0x0000001316003986 */ /* 0x000fe8000c101508 */
[----:B------:R-:W-:Y:S04]  /*9c20*/  @P2 STG.E.U16 desc[UR8][R20.64], R18 ;  /* 0x0000001214002986 */ /* 0x000fe8000c101508 */
[----:B------:R0:W-:Y:S02]  /*9c30*/  @P4 STG.E.U16 desc[UR8][R26.64], R17 ;  /* 0x000000111a004986 */ /* 0x0001e4000c101508 */
[----:B0-----:R-:W-:-:S02]  /*9c40*/  SHF.R.U32.HI R27, RZ, 0x8, R8 ;  /* 0x00000008ff1b7819 */ /* 0x001fc40000011608 */
[----:B------:R-:W5:Y:S02]  /*9c50*/  LDL.LU R8, [R1+0x8c] ;  /* 0x00008c0001087983 */ /* 0x000f640000300800 */
[----:B------:R-:W-:-:S04]  /*9c60*/  SGXT.U32 R27, R27, 0x1 ;  /* 0x000000011b1b781a */ /* 0x000fc80000000000 */
[C-C-:B------:R-:W-:Y:S02]  /*9c70*/  LOP3.LUT R20, R29.reuse, 0x8, R27.reuse, 0xfe, !PT ;  /* 0x000000081d147812 */ /* 0x140fe400078efe1b */
[C-C-:B------:R-:W-:Y:S02]  /*9c80*/  LOP3.LUT R0, R29.reuse, 0xc, R27.reuse, 0xfe, !PT ;  /* 0x0000000c1d007812 */ /* 0x140fe400078efe1b */
[--C-:B------:R-:W-:Y:S01]  /*9c90*/  LOP3.LUT R23, R29, 0xa, R27.reuse, 0xfe, !PT ;  /* 0x0000000a1d177812 */ /* 0x100fe200078efe1b */
[-C--:B------:R-:W-:Y:S01]  /*9ca0*/  IMAD R21, R20, R12.reuse, RZ ;  /* 0x0000000c14157224 */ /* 0x080fe200078e02ff */
[C---:B---3--:R-:W-:Y:S01]  /*9cb0*/  ISETP.LT.AND P1, PT, R0.reuse, UR4, !P0 ;  /* 0x0000000400007c0c */ /* 0x048fe2000c721270 */
[-C--:B------:R-:W-:Y:S01]  /*9cc0*/  IMAD R0, R0, R12.reuse, RZ ;  /* 0x0000000c00007224 */ /* 0x080fe200078e02ff */
[----:B------:R-:W-:Y:S01]  /*9cd0*/  ISETP.LT.AND P4, PT, R20, UR6, !P0 ;  /* 0x0000000614007c0c */ /* 0x000fe2000c781270 */
[----:B------:R-:W0:Y:S01]  /*9ce0*/  LDCU UR4, c[0x0][0x39c] ;  /* 0x00007380ff0477ac */ /* 0x000e220008000800 */
[C---:B----4-:R-:W-:Y:S01]  /*9cf0*/  ISETP.LT.AND P2, PT, R23.reuse, UR7, !P0 ;  /* 0x0000000717007c0c */ /* 0x050fe2000c741270 */
[----:B------:R-:W-:Y:S01]  /*9d00*/  IMAD R23, R23, R12, RZ ;  /* 0x0000000c17177224 */ /* 0x000fe200078e02ff */
[----:B------:R-:W-:Y:S01]  /*9d10*/  LEA R20, P3, R21, R3, 0x1 ;  /* 0x0000000315147211 */ /* 0x000fe200078608ff */
[----:B------:R-:W3:Y:S01]  /*9d20*/  LDCU UR6, c[0x0][0x39c] ;  /* 0x00007380ff0677ac */ /* 0x000ee20008000800 */
[----:B------:R-:W-:-:S02]  /*9d30*/  LOP3.LUT R25, R29, 0x20, R27, 0xfe, !PT ;  /* 0x000000201d197812 */ /* 0x000fc400078efe1b */
[CC--:B------:R-:W-:Y:S01]  /*9d40*/  LEA R24, P6, R0.reuse, R3.reuse, 0x1 ;  /* 0x0000000300187211 */ /* 0x0c0fe200078c08ff */
[----:B------:R-:W4:Y:S01]  /*9d50*/  LDCU UR7, c[0x0][0x39c] ;  /* 0x00007380ff0777ac */ /* 0x000f220008000800 */
[-C--:B------:R-:W-:Y:S02]  /*9d60*/  LEA.HI.X.SX32 R21, R21, R2.reuse, 0x1, P3 ;  /* 0x0000000215157211 */ /* 0x080fe400018f0eff */
[----:B-1----:R-:W-:Y:S01]  /*9d70*/  ISETP.LT.AND P3, PT, R25, UR10, !P0 ;  /* 0x0000000a19007c0c */ /* 0x002fe2000c761270 */
[----:B------:R-:W1:Y:S01]  /*9d80*/  LDCU UR10, c[0x0][0x39c] ;  /* 0x00007380ff0a77ac */ /* 0x000e620008000800 */
[----:B------:R-:W-:Y:S02]  /*9d90*/  LEA R22, P5, R23, R3, 0x1 ;  /* 0x0000000317167211 */ /* 0x000fe400078a08ff */
[----:B------:R-:W-:Y:S02]  /*9da0*/  LEA.HI.X.SX32 R25, R0, R2, 0x1, P6 ;  /* 0x0000000200197211 */ /* 0x000fe400030f0eff */
[----:B------:R-:W-:-:S02]  /*9db0*/  LOP3.LUT R0, R29, 0xe, R27, 0xfe, !PT ;  /* 0x0000000e1d007812 */ /* 0x000fc400078efe1b */
[----:B------:R-:W-:Y:S02]  /*9dc0*/  LEA.HI.X.SX32 R23, R23, R2, 0x1, P5 ;  /* 0x0000000217177211 */ /* 0x000fe400028f0eff */
[C---:B------:R-:W-:Y:S01]  /*9dd0*/  ISETP.LT.AND P5, PT, R0.reuse, UR5, !P0 ;  /* 0x0000000500007c0c */ /* 0x040fe2000c7a1270 */
[----:B------:R-:W0:Y:S01]  /*9de0*/  LDCU UR5, c[0x0][0x39c] ;  /* 0x00007380ff0577ac */ /* 0x000e220008000800 */
[C-C-:B------:R-:W-:Y:S01]  /*9df0*/  LOP3.LUT R26, R29.reuse, 0x14, R27.reuse, 0xfe, !PT ;  /* 0x000000141d1a7812 */ /* 0x140fe200078efe1b */
[----:B--2---:R2:W-:Y:S04]  /*9e00*/  @P4 STG.E.U16 desc[UR8][R20.64], R16 ;  /* 0x0000001014004986 */ /* 0x0045e8000c101508 */
[----:B-----5:R5:W-:Y:S04]  /*9e10*/  @P2 STG.E.U16 desc[UR8][R22.64], R15 ;  /* 0x0000000f16002986 */ /* 0x020be8000c101508 */
[----:B------:R1:W-:Y:S01]  /*9e20*/  @P1 STG.E.U16 desc[UR8][R24.64], R14 ;  /* 0x0000000e18001986 */ /* 0x0003e2000c101508 */
[C-C-:B--2---:R-:W-:Y:S01]  /*9e30*/  LOP3.LUT R20, R29.reuse, 0x10, R27.reuse, 0xfe, !PT ;  /* 0x000000101d147812 */ /* 0x144fe200078efe1b */
[----:B------:R-:W-:Y:S01]  /*9e40*/  IMAD R21, R0, R12, RZ ;  /* 0x0000000c00157224 */ /* 0x000fe200078e02ff */
[----:B------:R-:W-:-:S02]  /*9e50*/  LOP3.LUT R0, R29, 0x12, R27, 0xfe, !PT ;  /* 0x000000121d007812 */ /* 0x000fc400078efe1b */
[C---:B0-----:R-:W-:Y:S01]  /*9e60*/  ISETP.LT.AND P2, PT, R20.reuse, UR4, !P0 ;  /* 0x0000000414007c0c */ /* 0x041fe2000c741270 */
[-C--:B-----5:R-:W-:Y:S01]  /*9e70*/  IMAD R23, R20, R12.reuse, RZ ;  /* 0x0000000c14177224 */ /* 0x0a0fe200078e02ff */
[C---:B---3--:R-:W-:Y:S01]  /*9e80*/  ISETP.LT.AND P1, PT, R0.reuse, UR6, !P0 ;  /* 0x0000000600007c0c */ /* 0x048fe2000c721270 */
[----:B------:R-:W-:Y:S01]  /*9e90*/  IMAD R0, R0, R12, RZ ;  /* 0x0000000c00007224 */ /* 0x000fe200078e02ff */
[CC--:B------:R-:W-:Y:S01]  /*9ea0*/  LEA R20, P4, R21.reuse, R3.reuse, 0x1 ;  /* 0x0000000315147211 */ /* 0x0c0fe200078808ff */
[----:B------:R-:W0:Y:S03]  /*9eb0*/  LDCU UR4, c[0x0][0x39c] ;  /* 0x00007380ff0477ac */ /* 0x000e260008000800 */
[----:B------:R-:W-:Y:S01]  /*9ec0*/  LEA.HI.X.SX32 R21, R21, R2, 0x1, P4 ;  /* 0x0000000215157211 */ /* 0x000fe200020f0eff */
[----:B------:R-:W2:Y:S01]  /*9ed0*/  LDCU UR6, c[0x0][0x39c] ;  /* 0x00007380ff0677ac */ /* 0x000ea20008000800 */
[----:B-1----:R-:W-:-:S03]  /*9ee0*/  LEA R24, P4, R0, R3, 0x1 ;  /* 0x0000000300187211 */ /* 0x002fc600078808ff */
[----:B------:R1:W-:Y:S01]  /*9ef0*/  @P5 STG.E.U16 desc[UR8][R20.64], R13 ;  /* 0x0000000d14005986 */ /* 0x0003e2000c101508 */
[----:B------:R-:W-:Y:S01]  /*9f00*/  LEA.HI.X.SX32 R25, R0, R2, 0x1, P4 ;  /* 0x0000000200197211 */ /* 0x000fe200020f0eff */
[C---:B------:R-:W-:Y:S01]  /*9f10*/  IMAD R0, R26.reuse, R12, RZ ;  /* 0x0000000c1a007224 */ /* 0x040fe200078e02ff */
[----:B----4-:R-:W-:Y:S01]  /*9f20*/  ISETP.LT.AND P5, PT, R26, UR7, !P0 ;  /* 0x000000071a007c0c */ /* 0x010fe2000c7a1270 */
[----:B------:R-:W3:Y:S01]  /*9f30*/  LDCU UR7, c[0x0][0x39c] ;  /* 0x00007380ff0777ac */ /* 0x000ee20008000800 */
[----:B------:R-:W4:Y:S01]  /*9f40*/  LDL.LU R26, [R1+0x60] ;  /* 0x00006000011a7983 */ /* 0x000f220000300800 */
[----:B------:R-:W-:-:S04]  /*9f50*/  LEA R22, P6, R23, R3, 0x1 ;  /* 0x0000000317167211 */ /* 0x000fc800078c08ff */
[----:B------:R-:W-:-:S05]  /*9f60*/  LEA.HI.X.SX32 R23, R23, R2, 0x1, P6 ;  /* 0x0000000217177211 */ /* 0x000fca00030f0eff */
[----:B------:R5:W-:Y:S04]  /*9f70*/  @P2 STG.E.U16 desc[UR8][R22.64], R11 ;  /* 0x0000000b16002986 */ /* 0x000be8000c101508 */
[----:B------:R0:W-:Y:S01]  /*9f80*/  @P1 STG.E.U16 desc[UR8][R24.64], R10 ;  /* 0x0000000a18001986 */ /* 0x0001e2000c101508 */
[C---:B-1----:R-:W-:Y:S02]  /*9f90*/  LEA R20, P1, R0.reuse, R3, 0x1 ;  /* 0x0000000300147211 */ /* 0x042fe400078208ff */
[--C-:B-----5:R-:W-:Y:S02]  /*9fa0*/  LOP3.LUT R23, R29, 0x16, R27.reuse, 0xfe, !PT ;  /* 0x000000161d177812 */ /* 0x120fe400078efe1b */
[----:B------:R-:W-:Y:S02]  /*9fb0*/  LEA.HI.X.SX32 R21, R0, R2, 0x1, P1 ;  /* 0x0000000200157211 */ /* 0x000fe400008f0eff */
[C---:B0-----:R-:W-:Y:S01]  /*9fc0*/  ISETP.LT.AND P2, PT, R23.reuse, UR4, !P0 ;  /* 0x0000000417007c0c */ /* 0x041fe2000c741270 */
[----:B------:R-:W-:Y:S01]  /*9fd0*/  IMAD R23, R23, R12, RZ ;  /* 0x0000000c17177224 */ /* 0x000fe200078e02ff */
[C-C-:B------:R-:W-:Y:S01]  /*9fe0*/  LOP3.LUT R22, R29.reuse, 0x18, R27.reuse, 0xfe, !PT ;  /* 0x000000181d167812 */ /* 0x140fe200078efe1b */
[----:B------:R-:W0:Y:S01]  /*9ff0*/  LDCU UR4, c[0x0][0x39c] ;  /* 0x00007380ff0477ac */ /* 0x000e220008000800 */
[----:B------:R1:W-:Y:S01]  /*a000*/  @P5 STG.E.U16 desc[UR8][R20.64], R9 ;  /* 0x0000000914005986 */ /* 0x0003e2000c101508 */
[----:B------:R-:W-:-:S02]  /*a010*/  LOP3.LUT R24, R29, 0x22, R27, 0xfe, !PT ;  /* 0x000000221d187812 */ /* 0x000fc400078efe1b */
[C---:B------:R-:W-:Y:S01]  /*a020*/  IMAD R0, R22.reuse, R12, RZ ;  /* 0x0000000c16007224 */ /* 0x040fe200078e02ff */
[----:B------:R-:W-:Y:S01]  /*a030*/  ISETP.LT.AND P1, PT, R22, UR5, !P0 ;  /* 0x0000000516007c0c */ /* 0x000fe2000c721270 */
[----:B------:R-:W5:Y:S01]  /*a040*/  LDCU UR5, c[0x0][0x39c] ;  /* 0x00007380ff0577ac */ /* 0x000f620008000800 */
[CC--:B-1----:R-:W-:Y:S02]  /*a050*/  LEA R20, P4, R23.reuse, R3.reuse, 0x1 ;  /* 0x0000000317147211 */ /* 0x0c2fe400078808ff */
[----:B------:R-:W-:Y:S02]  /*a060*/  LEA R22, P5, R0, R3, 0x1 ;  /* 0x0000000300167211 */ /* 0x000fe400078a08ff */
[----:B------:R-:W-:Y:S02]  /*a070*/  LEA.HI.X.SX32 R21, R23, R2, 0x1, P4 ;  /* 0x0000000217157211 */ /* 0x000fe400020f0eff */
[----:B---3--:R-:W-:Y:S01]  /*a080*/  ISETP.LT.AND P4, PT, R24, UR7, !P0 ;  /* 0x0000000718007c0c */ /* 0x008fe2000c781270 */
[----:B------:R-:W1:Y:S01]  /*a090*/  LDCU UR7, c[0x0][0x39c] ;  /* 0x00007380ff0777ac */ /* 0x000e620008000800 */
[----:B------:R-:W-:-:S02]  /*a0a0*/  LOP3.LUT R24, R29, 0x1a, R27, 0xfe, !PT ;  /* 0x0000001a1d187812 */ /* 0x000fc400078efe1b */
[----:B------:R-:W-:Y:S02]  /*a0b0*/  LEA.HI.X.SX32 R23, R0, R2, 0x1, P5 ;  /* 0x0000000200177211 */ /* 0x000fe400028f0eff */
[C-C-:B------:R-:W-:Y:S01]  /*a0c0*/  LOP3.LUT R0, R29.reuse, 0x1c, R27.reuse, 0xfe, !PT ;  /* 0x0000001c1d007812 */ /* 0x140fe200078efe1b */
[----:B------:R3:W-:Y:S01]  /*a0d0*/  @P2 STG.E.U16 desc[UR8][R20.64], R8 ;  /* 0x0000000814002986 */ /* 0x0007e2000c101508 */
[----:B--2---:R-:W-:Y:S01]  /*a0e0*/  ISETP.LT.AND P6, PT, R24, UR6, !P0 ;  /* 0x0000000618007c0c */ /* 0x004fe2000c7c1270 */
[----:B------:R-:W2:Y:S01]  /*a0f0*/  LDCU UR6, c[0x0][0x39c] ;  /* 0x00007380ff0677ac */ /* 0x000ea20008000800 */
[C---:B0-----:R-:W-:Y:S01]  /*a100*/  ISETP.LT.AND P2, PT, R0.reuse, UR4, !P0 ;  /* 0x0000000400007c0c */ /* 0x041fe2000c741270 */
[----:B------:R0:W-:Y:S01]  /*a110*/  @P1 STG.E.U16 desc[UR8][R22.64], R4 ;  /* 0x0000000416001986 */ /* 0x0001e2000c101508 */
[-C--:B------:R-:W-:Y:S01]  /*a120*/  IMAD R0, R0, R12.reuse, RZ ;  /* 0x0000000c00007224 */ /* 0x080fe200078e02ff */
[C-C-:B------:R-:W-:Y:S01]  /*a130*/  LOP3.LUT R25, R29.reuse, 0x24, R27.reuse, 0xfe, !PT ;  /* 0x000000241d197812 */ /* 0x140fe200078efe1b */
[----:B------:R-:W1:Y:S01]  /*a140*/  LDCU UR4, c[0x0][0x39c] ;  /* 0x00007380ff0477ac */ /* 0x000e620008000800 */
[----:B---3--:R-:W-:Y:S01]  /*a150*/  IMAD R20, R24, R12, RZ ;  /* 0x0000000c18147224 */ /* 0x008fe200078e02ff */
[----:B------:R-:W-:-:S04]  /*a160*/  LOP3.LUT R21, R29, 0x1e, R27, 0xfe, !PT ;  /* 0x0000001e1d157812 */ /* 0x000fc800078efe1b */
[----:B0-----:R-:W-:-:S04]  /*a170*/  LEA R22, P1, R20, R3, 0x1 ;  /* 0x0000000314167211 */ /* 0x001fc800078208ff */
[----:B------:R-:W-:Y:S02]  /*a180*/  LEA.HI.X.SX32 R23, R20, R2, 0x1, P1 ;  /* 0x0000000214177211 */ /* 0x000fe400008f0eff */
[C---:B------:R-:W-:Y:S01]  /*a190*/  LEA R20, P5, R0.reuse, R3, 0x1 ;  /* 0x0000000300147211 */ /* 0x040fe200078a08ff */
[C---:B------:R-:W-:Y:S01]  /*a1a0*/  IMAD R24, R21.reuse, R12, RZ ;  /* 0x0000000c15187224 */ /* 0x040fe200078e02ff */
[----:B-----5:R-:W-:Y:S01]  /*a1b0*/  ISETP.LT.AND P1, PT, R21, UR5, !P0 ;  /* 0x0000000515007c0c */ /* 0x020fe2000c721270 */
[----:B------:R0:W-:Y:S01]  /*a1c0*/  @P6 STG.E.U16 desc[UR8][R22.64], R5 ;  /* 0x0000000516006986 */ /* 0x0001e2000c101508 */
[----:B------:R-:W-:Y:S01]  /*a1d0*/  LEA.HI.X.SX32 R21, R0, R2, 0x1, P5 ;  /* 0x0000000200157211 */ /* 0x000fe200028f0eff */
[----:B------:R-:W3:Y:S01]  /*a1e0*/  LDCU UR5, c[0x0][0x39c] ;  /* 0x00007380ff0577ac */ /* 0x000ee20008000800 */
[----:B-1----:R-:W-:Y:S02]  /*a1f0*/  ISETP.LT.AND P6, PT, R25, UR7, !P0 ;  /* 0x0000000719007c0c */ /* 0x002fe4000c7c1270 */
[----:B------:R-:W-:Y:S01]  /*a200*/  LOP3.LUT R25, R29, 0x26, R27, 0xfe, !PT ;  /* 0x000000261d197812 */ /* 0x000fe200078efe1b */
[----:B------:R-:W-:Y:S01]  /*a210*/  IMAD R0, R12, 0x20, R28 ;  /* 0x000000200c007824 */ /* 0x000fe200078e021c */
[----:B------:R1:W-:Y:S01]  /*a220*/  @P2 STG.E.U16 desc[UR8][R20.64], R6 ;  /* 0x0000000614002986 */ /* 0x0003e2000c101508 */
[----:B------:R-:W5:Y:S01]  /*a230*/  LDCU UR7, c[0x0][0x39c] ;  /* 0x00007380ff0777ac */ /* 0x000f620008000800 */
[----:B--2---:R-:W-:-:S02]  /*a240*/  ISETP.LT.AND P2, PT, R25, UR6, !P0 ;  /* 0x0000000619007c0c */ /* 0x004fc4000c741270 */
[CC--:B0-----:R-:W-:Y:S01]  /*a250*/  LEA R22, P5, R24.reuse, R3.reuse, 0x1 ;  /* 0x0000000318167211 */ /* 0x0c1fe200078a08ff */
[----:B------:R-:W0:Y:S03]  /*a260*/  LDCU UR6, c[0x0][0x39c] ;  /* 0x00007380ff0677ac */ /* 0x000e260008000800 */
[-C--:B------:R-:W-:Y:S02]  /*a270*/  LEA.HI.X.SX32 R23, R24, R2.reuse, 0x1, P5 ;  /* 0x0000000218177211 */ /* 0x080fe400028f0eff */
[----:B-1----:R-:W-:Y:S01]  /*a280*/  LEA R20, P5, R0, R3, 0x1 ;  /* 0x0000000300147211 */ /* 0x002fe200078a08ff */
[----:B------:R-:W-:Y:S02]  /*a290*/  IMAD R24, R12, 0x2, R0 ;  /* 0x000000020c187824 */ /* 0x000fe400078e0200 */
[----:B------:R1:W-:Y:S01]  /*a2a0*/  @P1 STG.E.U16 desc[UR8][R22.64], R7 ;  /* 0x0000000716001986 */ /* 0x0003e2000c101508 */
[----:B------:R-:W-:-:S02]  /*a2b0*/  LEA.HI.X.SX32 R21, R0, R2, 0x1, P5 ;  /* 0x0000000200157211 */ /* 0x000fc400028f0eff */
[C-C-:B------:R-:W-:Y:S02]  /*a2c0*/  LOP3.LUT R0, R29.reuse, 0x2a, R27.reuse, 0xfe, !PT ;  /* 0x0000002a1d007812 */ /* 0x140fe400078efe1b */
[----:B-1----:R-:W-:-:S04]  /*a2d0*/  LOP3.LUT R22, R29, 0x28, R27, 0xfe, !PT ;  /* 0x000000281d167812 */ /* 0x002fc800078efe1b */
[----:B------:R-:W-:Y:S01]  /*a2e0*/  ISETP.LT.AND P1, PT, R22, UR4, !P0 ;  /* 0x0000000416007c0c */ /* 0x000fe2000c721270 */
[----:B------:R-:W1:Y:S01]  /*a2f0*/  LDCU UR4, c[0x0][0x39c] ;  /* 0x00007380ff0477ac */ /* 0x000e620008000800 */
[----:B------:R-:W-:-:S04]  /*a300*/  LEA R22, P5, R24, R3, 0x1 ;  /* 0x0000000318167211 */ /* 0x000fc800078a08ff */
[----:B------:R-:W-:Y:S02]  /*a310*/  LEA.HI.X.SX32 R23, R24, R2, 0x1, P5 ;  /* 0x0000000218177211 */ /* 0x000fe400028f0eff */
[----:B------:R-:W-:Y:S02]  /*a320*/  PRMT R5, R18, 0x7632, R5 ;  /* 0x0000763212057816 */ /* 0x000fe40000000005 */
[----:B----4-:R-:W-:-:S05]  /*a330*/  PRMT R4, R26, 0x7632, R4 ;  /* 0x000076321a047816 */ /* 0x010fca0000000004 */
[----:B------:R2:W-:Y:S01]  /*a340*/  @P3 STG.E.U16 desc[UR8][R20.64], R4 ;  /* 0x0000000414003986 */ /* 0x0005e2000c101508 */
[----:B---3--:R-:W-:Y:S01]  /*a350*/  ISETP.LT.AND P3, PT, R0, UR5, !P0 ;  /* 0x0000000500007c0c */ /* 0x008fe2000c761270 */
[----:B------:R-:W3:Y:S01]  /*a360*/  LDCU UR5, c[0x0][0x39c] ;  /* 0x00007380ff0577ac */ /* 0x000ee20008000800 */
[----:B------:R-:W-:-:S04]  /*a370*/  LOP3.LUT R0, R29, 0x2c, R27, 0xfe, !PT ;  /* 0x0000002c1d007812 */ /* 0x000fc800078efe1b */
[----:B0-----:R-:W-:Y:S01]  /*a380*/  ISETP.LT.AND P5, PT, R0, UR6, !P0 ;  /* 0x0000000600007c0c */ /* 0x001fe2000c7a1270 */
[----:B------:R-:W-:Y:S01]  /*a390*/  IMAD R0, R12, 0x2, R24 ;  /* 0x000000020c007824 */ /* 0x000fe200078e0218 */
[----:B------:R-:W0:Y:S01]  /*a3a0*/  LDCU UR6, c[0x0][0x39c] ;  /* 0x00007380ff0677ac */ /* 0x000e220008000800 */
[----:B--2---:R-:W-:-:S05]  /*a3b0*/  PRMT R4, R19, 0x7632, R4 ;  /* 0x0000763213047816 */ /* 0x004fca0000000004 */
[----:B------:R2:W-:Y:S01]  /*a3c0*/  @P4 STG.E.U16 desc[UR8][R22.64], R4 ;  /* 0x0000000416004986 */ /* 0x0005e2000c101508 */
[----:B------:R-:W-:-:S04]  /*a3d0*/  LEA R20, P4, R0, R3, 0x1 ;  /* 0x0000000300147211 */ /* 0x000fc800078808ff */
[----:B------:R-:W-:Y:S01]  /*a3e0*/  LEA.HI.X.SX32 R21, R0, R2, 0x1, P4 ;  /* 0x0000000200157211 */ /* 0x000fe200020f0eff */
[----:B--2---:R-:W-:Y:S01]  /*a3f0*/  IMAD R22, R12, 0x2, R0 ;  /* 0x000000020c167824 */ /* 0x004fe200078e0200 */
[----:B------:R-:W-:-:S04]  /*a400*/  LOP3.LUT R23, R29, 0x2e, R27, 0xfe, !PT ;  /* 0x0000002e1d177812 */ /* 0x000fc800078efe1b */
[----:B------:R-:W-:Y:S01]  /*a410*/  LEA R24, P4, R22, R3, 0x1 ;  /* 0x0000000316187211 */ /* 0x000fe200078808ff */
[----:B------:R-:W-:-:S03]  /*a420*/  IMAD R0, R12, 0x2, R22 ;  /* 0x000000020c007824 */ /* 0x000fc600078e0216 */
[----:B------:R-:W-:Y:S02]  /*a430*/  LEA.HI.X.SX32 R25, R22, R2, 0x1, P4 ;  /* 0x0000000216197211 */ /* 0x000fe400020f0eff */
[----:B-1----:R-:W-:Y:S01]  /*a440*/  ISETP.LT.AND P4, PT, R23, UR4, !P0 ;  /* 0x0000000417007c0c */ /* 0x002fe2000c781270 */
[----:B------:R-:W1:Y:S01]  /*a450*/  LDCU UR4, c[0x0][0x39c] ;  /* 0x00007380ff0477ac */ /* 0x000e620008000800 */
[----:B------:R-:W-:Y:S01]  /*a460*/  PRMT R4, R17, 0x7632, R4 ;  /* 0x0000763211047816 */ /* 0x000fe20000000004 */
[----:B------:R2:W-:Y:S01]  /*a470*/  @P6 STG.E.U16 desc[UR8][R20.64], R5 ;  /* 0x0000000514006986 */ /* 0x0005e2000c101508 */
[----:B------:R-:W-:-:S03]  /*a480*/  LOP3.LUT R22, R29, 0x30, R27, 0xfe, !PT ;  /* 0x000000301d167812 */ /* 0x000fc600078efe1b */
[----:B------:R4:W-:Y:S01]  /*a490*/  @P2 STG.E.U16 desc[UR8][R24.64], R4 ;  /* 0x0000000418002986 */ /* 0x0009e2000c101508 */
[----:B--2---:R-:W-:-:S04]  /*a4a0*/  LEA R20, P6, R0, R3, 0x1 ;  /* 0x0000000300147211 */ /* 0x004fc800078c08ff */
[----:B------:R-:W-:Y:S01]  /*a4b0*/  LEA.HI.X.SX32 R21, R0, R2, 0x1, P6 ;  /* 0x0000000200157211 */ /* 0x000fe200030f0eff */
[----:B----4-:R-:W-:Y:S01]  /*a4c0*/  IMAD R24, R12, 0x2, R0 ;  /* 0x000000020c187824 */ /* 0x010fe200078e0200 */
[----:B------:R-:W-:Y:S02]  /*a4d0*/  PRMT R4, R16, 0x7632, R4 ;  /* 0x0000763210047816 */ /* 0x000fe40000000004 */
[C-C-:B------:R-:W-:Y:S01]  /*a4e0*/  LOP3.LUT R0, R29.reuse, 0x32, R27.reuse, 0xfe, !PT ;  /* 0x000000321d007812 */ /* 0x140fe200078efe1b */
[----:B------:R-:W2:Y:S01]  /*a4f0*/  LDL R16, [R1+0x4] ;  /* 0x0000040001107983 */ /* 0x000ea20000100800 */
[----:B---3--:R-:W-:Y:S01]  /*a500*/  ISETP.LT.AND P6, PT, R22, UR5, !P0 ;  /* 0x0000000516007c0c */ /* 0x008fe2000c7c1270 */
[----:B------:R-:W3:Y:S01]  /*a510*/  LDCU UR5, c[0x0][0x39c] ;  /* 0x00007380ff0577ac */ /* 0x000ee20008000800 */
[----:B------:R-:W-:Y:S01]  /*a520*/  LEA R22, P2, R24, R3, 0x1 ;  /* 0x0000000318167211 */ /* 0x000fe200078408ff */
[----:B------:R4:W-:Y:S01]  /*a530*/  @P1 STG.E.U16 desc[UR8][R20.64], R4 ;  /* 0x0000000414001986 */ /* 0x0009e2000c101508 */
[----:B0-----:R-:W-:Y:S01]  /*a540*/  ISETP.LT.AND P1, PT, R0, UR6, !P0 ;  /* 0x0000000600007c0c */ /* 0x001fe2000c721270 */
[----:B------:R-:W0:Y:S01]  /*a550*/  LDCU UR6, c[0x0][0x39c] ;  /* 0x00007380ff0677ac */ /* 0x000e220008000800 */
[----:B------:R-:W-:-:S02]  /*a560*/  LOP3.LUT R0, R29, 0x34, R27, 0xfe, !PT ;  /* 0x000000341d007812 */ /* 0x000fc400078efe1b */
[----:B------:R-:W-:Y:S02]  /*a570*/  LEA.HI.X.SX32 R23, R24, R2, 0x1, P2 ;  /* 0x0000000218177211 */ /* 0x000fe400010f0eff */
[----:B-1----:R-:W-:Y:S01]  /*a580*/  ISETP.LT.AND P2, PT, R0, UR4, !P0 ;  /* 0x0000000400007c0c */ /* 0x002fe2000c741270 */
[----:B------:R-:W-:Y:S01]  /*a590*/  IMAD R0, R12, 0x2, R24 ;  /* 0x000000020c007824 */ /* 0x000fe200078e0218 */
[----:B------:R-:W1:Y:S01]  /*a5a0*/  LDCU UR4, c[0x0][0x39c] ;  /* 0x00007380ff0477ac */ /* 0x000e620008000800 */
[----:B----4-:R-:W-:Y:S02]  /*a5b0*/  PRMT R4, R15, 0x7632, R4 ;  /* 0x000076320f047816 */ /* 0x010fe40000000004 */
[----:B------:R-:W-:Y:S01]  /*a5c0*/  PRMT R5, R14, 0x7632, R5 ;  /* 0x000076320e057816 */ /* 0x000fe20000000005 */
[----:B------:R-:W4:Y:S04]  /*a5d0*/  LDL R15, [R1+0x8] ;  /* 0x00000800010f7983 */ /* 0x000f280000100800 */
[----:B------:R0:W-:Y:S01]  /*a5e0*/  @P3 STG.E.U16 desc[UR8][R22.64], R4 ;  /* 0x0000000416003986 */ /* 0x0001e2000c101508 */
[----:B------:R-:W-:-:S02]  /*a5f0*/  LEA R20, P3, R0, R3, 0x1 ;  /* 0x0000000300147211 */ /* 0x000fc400078608ff */
[----:B------:R-:W-:Y:S01]  /*a600*/  LOP3.LUT R24, R29, 0x36, R27, 0xfe, !PT ;  /* 0x000000361d187812 */ /* 0x000fe200078efe1b */
[----:B------:R-:W2:Y:S01]  /*a610*/  LDL R14, [R1+0xc] ;  /* 0x00000c00010e7983 */ /* 0x000ea20000100800 */
[----:B------:R-:W-:Y:S01]  /*a620*/  LEA.HI.X.SX32 R21, R0, R2, 0x1, P3 ;  /* 0x0000000200157211 */ /* 0x000fe200018f0eff */
[----:B0-----:R-:W-:Y:S01]  /*a630*/  IMAD R23, R12, 0x2, R0 ;  /* 0x000000020c177824 */ /* 0x001fe200078e0200 */
[----:B------:R-:W-:-:S03]  /*a640*/  PRMT R4, R13, 0x7632, R4 ;  /* 0x000076320d047816 */ /* 0x000fc60000000004 */
[----:B------:R0:W-:Y:S01]  /*a650*/  @P5 STG.E.U16 desc[UR8][R20.64], R5 ;  /* 0x0000000514005986 */ /* 0x0001e2000c101508 */
[CC--:B------:R-:W-:Y:S01]  /*a660*/  LEA R22, P3, R23.reuse, R3.reuse, 0x1 ;  /* 0x0000000317167211 */ /* 0x0c0fe200078608ff */
[----:B------:R-:W-:Y:S02]  /*a670*/  IMAD R0, R12, 0x2, R23 ;  /* 0x000000020c007824 */ /* 0x000fe400078e0217 */
[----:B------:R-:W2:Y:S01]  /*a680*/  LDL R13, [R1+0xa0] ;  /* 0x0000a000010d7983 */ /* 0x000ea20000100800 */
[-C--:B------:R-:W-:Y:S02]  /*a690*/  LEA.HI.X.SX32 R23, R23, R2.reuse, 0x1, P3 ;  /* 0x0000000217177211 */ /* 0x080fe400018f0eff */
[----:B---3--:R-:W-:Y:S01]  /*a6a0*/  ISETP.LT.AND P3, PT, R24, UR5, !P0 ;  /* 0x0000000518007c0c */ /* 0x008fe2000c761270 */
[----:B------:R-:W-:Y:S01]  /*a6b0*/  IMAD R24, R12, 0x2, R0 ;  /* 0x000000020c187824 */ /* 0x000fe200078e0200 */
[----:B------:R-:W3:Y:S01]  /*a6c0*/  LDCU UR5, c[0x0][0x39c] ;  /* 0x00007380ff0577ac */ /* 0x000ee20008000800 */
[C---:B0-----:R-:W-:Y:S01]  /*a6d0*/  LEA R20, P5, R0.reuse, R3, 0x1 ;  /* 0x0000000300147211 */ /* 0x041fe200078a08ff */
[----:B------:R0:W-:Y:S03]  /*a6e0*/  @P4 STG.E.U16 desc[UR8][R22.64], R4 ;  /* 0x0000000416004986 */ /* 0x0001e6000c101508 */
[----:B------:R-:W-:-:S02]  /*a6f0*/  LEA.HI.X.SX32 R21, R0, R2, 0x1, P5 ;  /* 0x0000000200157211 */ /* 0x000fc400028f0eff */
[----:B0-----:R-:W-:Y:S02]  /*a700*/  LOP3.LUT R22, R29, 0x38, R27, 0xfe, !PT ;  /* 0x000000381d167812 */ /* 0x001fe400078efe1b */
[----:B------:R-:W-:Y:S02]  /*a710*/  PRMT R4, R11, 0x7632, R4 ;  /* 0x000076320b047816 */ /* 0x000fe40000000004 */
[----:B-1----:R-:W-:Y:S01]  /*a720*/  ISETP.LT.AND P4, PT, R22, UR4, !P0 ;  /* 0x0000000416007c0c */ /* 0x002fe2000c781270 */
[----:B------:R-:W2:Y:S01]  /*a730*/  LDL R11, [R1+0xa4] ;  /* 0x0000a400010b7983 */ /* 0x000ea20000100800 */
[C---:B------:R-:W-:Y:S01]  /*a740*/  LEA R22, P5, R24.reuse, R3, 0x1 ;  /* 0x0000000318167211 */ /* 0x040fe200078a08ff */
[----:B------:R-:W0:Y:S02]  /*a750*/  LDCU UR4, c[0x0][0x39c] ;  /* 0x00007380ff0477ac */ /* 0x000e240008000800 */
[----:B------:R1:W-:Y:S01]  /*a760*/  @P6 STG.E.U16 desc[UR8][R20.64], R4 ;  /* 0x0000000414006986 */ /* 0x0003e2000c101508 */
[----:B------:R-:W-:-:S02]  /*a770*/  LEA.HI.X.SX32 R23, R24, R2, 0x1, P5 ;  /* 0x0000000218177211 */ /* 0x000fc400028f0eff */
[----:B------:R-:W-:Y:S02]  /*a780*/  PRMT R5, R8, 0x7632, R5 ;  /* 0x0000763208057816 */ /* 0x000fe40000000005 */
[----:B------:R-:W2:Y:S01]  /*a790*/  LDL R8, [R1+0xac] ;  /* 0x0000ac0001087983 */ /* 0x000ea20000100800 */
[----:B-1----:R-:W-:-:S03]  /*a7a0*/  PRMT R4, R10, 0x7632, R4 ;  /* 0x000076320a047816 */ /* 0x002fc60000000004 */
[----:B------:R-:W2:Y:S04]  /*a7b0*/  LDL R10, [R1+0xa8] ;  /* 0x0000a800010a7983 */ /* 0x000ea80000100800 */
[----:B------:R1:W-:Y:S02]  /*a7c0*/  @P1 STG.E.U16 desc[UR8][R22.64], R4 ;  /* 0x0000000416001986 */ /* 0x0003e4000c101508 */
[----:B-1----:R-:W-:Y:S02]  /*a7d0*/  PRMT R4, R9, 0x7632, R4 ;  /* 0x0000763209047816 */ /* 0x002fe40000000004 */
[----:B------:R-:W2:Y:S01]  /*a7e0*/  LDL.LU R9, [R1] ;  /* 0x0000000001097983 */ /* 0x000ea20000300800 */
[C-C-:B------:R-:W-:Y:S02]  /*a7f0*/  LOP3.LUT R0, R29.reuse, 0x3a, R27.reuse, 0xfe, !PT ;  /* 0x0000003a1d007812 */ /* 0x140fe400078efe1b */
[----:B------:R-:W-:Y:S01]  /*a800*/  LOP3.LUT R20, R29, 0x3c, R27, 0xfe, !PT ;  /* 0x0000003c1d147812 */ /* 0x000fe200078efe1b */
[----:B------:R-:W4:Y:S01]  /*a810*/  LDL R17, [R1+0xb0] ;  /* 0x0000b00001117983 */ /* 0x000f220000100800 */
[----:B------:R-:W-:Y:S01]  /*a820*/  ISETP.LT.AND P6, PT, R0, UR6, !P0 ;  /* 0x0000000600007c0c */ /* 0x000fe2000c7c1270 */
[----:B------:R-:W-:Y:S01]  /*a830*/  IMAD R0, R12, 0x2, R24 ;  /* 0x000000020c007824 */ /* 0x000fe200078e0218 */
[----:B---3--:R-:W-:Y:S01]  /*a840*/  ISETP.LT.AND P5, PT, R20, UR5, !P0 ;  /* 0x0000000514007c0c */ /* 0x008fe2000c7a1270 */
[----:B------:R-:W1:Y:S02]  /*a850*/  LDCU UR5, c[0x0][0x39c] ;  /* 0x00007380ff0577ac */ /* 0x000e640008000800 */
[----:B------:R-:W-:Y:S01]  /*a860*/  IMAD R24, R12, 0x2, R0 ;  /* 0x000000020c187824 */ /* 0x000fe200078e0200 */
[C---:B------:R-:W-:Y:S01]  /*a870*/  LEA R22, P1, R0.reuse, R3, 0x1 ;  /* 0x0000000300167211 */ /* 0x040fe200078208ff */
[----:B------:R-:W3:Y:S03]  /*a880*/  LDCU UR6, c[0x0][0x39c] ;  /* 0x00007380ff0677ac */ /* 0x000ee60008000800 */
[----:B------:R-:W-:-:S02]  /*a890*/  LEA.HI.X.SX32 R23, R0, R2, 0x1, P1 ;  /* 0x0000000200177211 */ /* 0x000fc400008f0eff */
[----:B------:R-:W-:-:S03]  /*a8a0*/  LEA R20, P1, R24, R3, 0x1 ;  /* 0x0000000318147211 */ /* 0x000fc600078208ff */
[----:B------:R0:W-:Y:S01]  /*a8b0*/  @P2 STG.E.U16 desc[UR8][R22.64], R4 ;  /* 0x0000000416002986 */ /* 0x0001e2000c101508 */
[----:B------:R-:W-:Y:S02]  /*a8c0*/  LEA.HI.X.SX32 R21, R24, R2, 0x1, P1 ;  /* 0x0000000218157211 */ /* 0x000fe400008f0eff */
[----:B------:R-:W-:-:S03]  /*a8d0*/  LOP3.LUT R0, R29, 0x3e, R27, 0xfe, !PT ;  /* 0x0000003e1d007812 */ /* 0x000fc600078efe1b */
[----:B------:R1:W-:Y:S01]  /*a8e0*/  @P3 STG.E.U16 desc[UR8][R20.64], R5 ;  /* 0x0000000514003986 */ /* 0x0003e2000c101508 */
[----:B0-----:R-:W-:Y:S01]  /*a8f0*/  IMAD R22, R12, 0x2, R24 ;  /* 0x000000020c167824 */ /* 0x001fe200078e0218 */
[----:B------:R-:W-:Y:S01]  /*a900*/  ISETP.LT.AND P1, PT, R0, UR4, !P0 ;  /* 0x0000000400007c0c */ /* 0x000fe2000c721270 */
[----:B------:R-:W0:Y:S02]  /*a910*/  LDCU UR4, c[0x0][0x39c] ;  /* 0x00007380ff0477ac */ /* 0x000e240008000800 */
[----:B------:R-:W-:Y:S01]  /*a920*/  IMAD R0, R12, 0x2, R22 ;  /* 0x000000020c007824 */ /* 0x000fe200078e0216 */
[----:B-1----:R-:W-:Y:S02]  /*a930*/  LEA R20, P2, R22, R3, 0x1 ;  /* 0x0000000316147211 */ /* 0x002fe400078408ff */
[----:B------:R-:W-:Y:S02]  /*a940*/  PRMT R5, R4, 0x7632, R5 ;  /* 0x0000763204057816 */ /* 0x000fe40000000005 */
[----:B------:R-:W-:-:S02]  /*a950*/  LEA.HI.X.SX32 R21, R22, R2, 0x1, P2 ;  /* 0x0000000216157211 */ /* 0x000fc400010f0eff */
[C-C-:B------:R-:W-:Y:S02]  /*a960*/  LOP3.LUT R23, R29.reuse, 0x40, R27.reuse, 0xfe, !PT ;  /* 0x000000401d177812 */ /* 0x140fe400078efe1b */
[--C-:B------:R-:W-:Y:S02]  /*a970*/  LOP3.LUT R4, R29, 0x42, R27.reuse, 0xfe, !PT ;  /* 0x000000421d047812 */ /* 0x100fe400078efe1b */
[----:B------:R-:W-:Y:S01]  /*a980*/  LEA R22, P3, R0, R3, 0x1 ;  /* 0x0000000300167211 */ /* 0x000fe200078608ff */
[----:B------:R1:W-:Y:S01]  /*a990*/  @P4 STG.E.U16 desc[UR8][R20.64], R5 ;  /* 0x0000000514004986 */ /* 0x0003e2000c101508 */
[----:B------:R-:W-:Y:S01]  /*a9a0*/  ISETP.LT.AND P2, PT, R23, UR5, !P0 ;  /* 0x0000000517007c0c */ /* 0x000fe2000c741270 */
[----:B------:R-:W5:Y:S01]  /*a9b0*/  LDCU UR5, c[0x0][0x39c] ;  /* 0x00007380ff0577ac */ /* 0x000f620008000800 */
[----:B---3--:R-:W-:Y:S02]  /*a9c0*/  ISETP.LT.AND P4, PT, R4, UR6, !P0 ;  /* 0x0000000604007c0c */ /* 0x008fe4000c781270 */
[----:B------:R-:W-:Y:S01]  /*a9d0*/  LEA.HI.X.SX32 R23, R0, R2, 0x1, P3 ;  /* 0x0000000200177211 */ /* 0x000fe200018f0eff */
[----:B------:R-:W-:Y:S01]  /*a9e0*/  IMAD R0, R12, 0x2, R0 ;  /* 0x000000020c007824 */ /* 0x000fe200078e0200 */
[----:B------:R-:W-:Y:S01]  /*a9f0*/  PRMT R4, R5, 0x7632, R4 ;  /* 0x0000763205047816 */ /* 0x000fe20000000004 */
[----:B------:R-:W3:Y:S01]  /*aa00*/  LDCU UR6, c[0x0][0x39c] ;  /* 0x00007380ff0677ac */ /* 0x000ee20008000800 */
[----:B-1----:R-:W-:-:S03]  /*aa10*/  LOP3.LUT R5, R29, 0x44, R27, 0xfe, !PT ;  /* 0x000000441d057812 */ /* 0x002fc600078efe1b */
[----:B------:R1:W-:Y:S01]  /*aa20*/  @P6 STG.E.U16 desc[UR8][R22.64], R4 ;  /* 0x0000000416006986 */ /* 0x0003e2000c101508 */
[----:B------:R-:W-:Y:S01]  /*aa30*/  IMAD R20, R12, 0x2, R0 ;  /* 0x000000020c147824 */ /* 0x000fe200078e0200 */
[----:B------:R-:W-:Y:S02]  /*aa40*/  PRMT R21, R6, 0x7632, R21 ;  /* 0x0000763206157816 */ /* 0x000fe40000000015 */
[----:B0-----:R-:W-:Y:S01]  /*aa50*/  ISETP.LT.AND P3, PT, R5, UR4, !P0 ;  /* 0x0000000405007c0c */ /* 0x001fe2000c761270 */
[----:B------:R-:W0:Y:S01]  /*aa60*/  LDCU UR4, c[0x0][0x39c] ;  /* 0x00007380ff0477ac */ /* 0x000e220008000800 */
[----:B-1----:R-:W-:-:S04]  /*aa70*/  LEA R4, P6, R0, R3, 0x1 ;  /* 0x0000000300047211 */ /* 0x002fc800078c08ff */
[-C--:B------:R-:W-:Y:S02]  /*aa80*/  LEA.HI.X.SX32 R5, R0, R2.reuse, 0x1, P6 ;  /* 0x0000000200057211 */ /* 0x080fe400030f0eff */
[C---:B------:R-:W-:Y:S02]  /*aa90*/  LEA R6, P6, R20.reuse, R3, 0x1 ;  /* 0x0000000314067211 */ /* 0x040fe400078c08ff */
[----:B------:R-:W-:Y:S01]  /*aaa0*/  PRMT R0, R7, 0x7632, R0 ;  /* 0x0000763207007816 */ /* 0x000fe20000000000 */
[----:B------:R1:W-:Y:S01]  /*aab0*/  @P5 STG.E.U16 desc[UR8][R4.64], R21 ;  /* 0x0000001504005986 */ /* 0x0003e2000c101508 */
[----:B------:R-:W-:Y:S02]  /*aac0*/  LEA.HI.X.SX32 R7, R20, R2, 0x1, P6 ;  /* 0x0000000214077211 */ /* 0x000fe400030f0eff */
[----:B------:R-:W-:-:S03]  /*aad0*/  LOP3.LUT R22, R29, 0x46, R27, 0xfe, !PT ;  /* 0x000000461d167812 */ /* 0x000fc600078efe1b */
[----:B------:R0:W-:Y:S01]  /*aae0*/  @P1 STG.E.U16 desc[UR8][R6.64], R0 ;  /* 0x0000000006001986 */ /* 0x0001e2000c101508 */
[----:B-1----:R-:W-:Y:S01]  /*aaf0*/  IMAD R4, R12, 0x2, R20 ;  /* 0x000000020c047824 */ /* 0x002fe200078e0214 */
[----:B-----5:R-:W-:Y:S01]  /*ab00*/  ISETP.LT.AND P5, PT, R22, UR5, !P0 ;  /* 0x0000000516007c0c */ /* 0x020fe2000c7a1270 */
[----:B------:R-:W1:Y:S03]  /*ab10*/  LDCU UR5, c[0x0][0x39c] ;  /* 0x00007380ff0577ac */ /* 0x000e660008000800 */
[----:B0-----:R-:W-:Y:S01]  /*ab20*/  LEA R6, P1, R4, R3, 0x1 ;  /* 0x0000000304067211 */ /* 0x001fe200078208ff */
[----:B------:R-:W-:Y:S01]  /*ab30*/  IMAD R0, R12, 0x2, R4 ;  /* 0x000000020c007824 */ /* 0x000fe200078e0204 */
[----:B------:R-:W-:Y:S02]  /*ab40*/  LOP3.LUT R5, R29, 0x48, R27, 0xfe, !PT ;  /* 0x000000481d057812 */ /* 0x000fe400078efe1b */
[----:B------:R-:W-:-:S02]  /*ab50*/  LEA.HI.X.SX32 R7, R4, R2, 0x1, P1 ;  /* 0x0000000204077211 */ /* 0x000fc400008f0eff */
[C---:B------:R-:W-:Y:S02]  /*ab60*/  LEA R4, P6, R0.reuse, R3, 0x1 ;  /* 0x0000000300047211 */ /* 0x040fe400078c08ff */
[----:B------:R-:W-:Y:S01]  /*ab70*/  ISETP.LT.AND P1, PT, R5, UR4, !P0 ;  /* 0x0000000405007c0c */ /* 0x000fe2000c721270 */
[----:B------:R-:W0:Y:S01]  /*ab80*/  LDCU UR4, c[0x0][0x39c] ;  /* 0x00007380ff0477ac */ /* 0x000e220008000800 */
[----:B------:R-:W-:Y:S02]  /*ab90*/  LEA.HI.X.SX32 R5, R0, R2, 0x1, P6 ;  /* 0x0000000200057211 */ /* 0x000fe400030f0eff */
[C-C-:B------:R-:W-:Y:S01]  /*aba0*/  LOP3.LUT R20, R29.reuse, 0x4a, R27.reuse, 0xfe, !PT ;  /* 0x0000004a1d147812 */ /* 0x140fe200078efe1b */
[----:B--2---:R2:W-:Y:S04]  /*abb0*/  @P2 STG.E.U16 desc[UR8][R6.64], R9 ;  /* 0x0000000906002986 */ /* 0x0045e8000c101508 */
[----:B------:R5:W-:Y:S01]  /*abc0*/  @P4 STG.E.U16 desc[UR8][R4.64], R16 ;  /* 0x0000001004004986 */ /* 0x000be2000c101508 */
[----:B--2---:R-:W-:Y:S01]  /*abd0*/  IMAD R6, R12, 0x2, R0 ;  /* 0x000000020c067824 */ /* 0x004fe200078e0200 */
[----:B------:R-:W-:-:S02]  /*abe0*/  LOP3.LUT R7, R29, 0x4c, R27, 0xfe, !PT ;  /* 0x0000004c1d077812 */ /* 0x000fc400078efe1b */
[----:B-----5:R-:W2:Y:S02]  /*abf0*/  LDL R16, [R1+0xb4] ;  /* 0x0000b40001107983 */ /* 0x020ea40000100800 */
[----:B------:R-:W-:Y:S01]  /*ac00*/  LEA R4, P4, R6, R3, 0x1 ;  /* 0x0000000306047211 */ /* 0x000fe200078808ff */
[----:B------:R-:W-:-:S03]  /*ac10*/  IMAD R0, R12, 0x2, R6 ;  /* 0x000000020c007824 */ /* 0x000fc600078e0206 */
[-C--:B------:R-:W-:Y:S02]  /*ac20*/  LEA.HI.X.SX32 R5, R6, R2.reuse, 0x1, P4 ;  /* 0x0000000206057211 */ /* 0x080fe400020f0eff */
[----:B-1----:R-:W-:Y:S01]  /*ac30*/  ISETP.LT.AND P4, PT, R7, UR5, !P0 ;  /* 0x0000000507007c0c */ /* 0x002fe2000c781270 */
[----:B------:R-:W1:Y:S01]  /*ac40*/  LDCU UR5, c[0x0][0x39c] ;  /* 0x00007380ff0577ac */ /* 0x000e620008000800 */
[----:B------:R-:W-:Y:S01]  /*ac50*/  LOP3.LUT R7, R29, 0x4e, R27, 0xfe, !PT ;  /* 0x0000004e1d077812 */ /* 0x000fe200078efe1b */
[----:B----4-:R4:W-:Y:S01]  /*ac60*/  @P3 STG.E.U16 desc[UR8][R4.64], R15 ;  /* 0x0000000f04003986 */ /* 0x0109e2000c101508 */
[CC--:B------:R-:W-:Y:S02]  /*ac70*/  LEA R6, P6, R0.reuse, R3.reuse, 0x1 ;  /* 0x0000000300067211 */ /* 0x0c0fe400078c08ff */
[----:B0-----:R-:W-:Y:S01]  /*ac80*/  ISETP.LT.AND P3, PT, R7, UR4, !P0 ;  /* 0x0000000407007c0c */ /* 0x001fe2000c761270 */
[----:B------:R-:W0:Y:S01]  /*ac90*/  LDCU UR4, c[0x0][0x39c] ;  /* 0x00007380ff0477ac */ /* 0x000e220008000800 */
[-C--:B------:R-:W-:Y:S01]  /*aca0*/  LEA.HI.X.SX32 R7, R0, R2.reuse, 0x1, P6 ;  /* 0x0000000200077211 */ /* 0x080fe200030f0eff */
[----:B----4-:R-:W-:Y:S01]  /*acb0*/  IMAD R5, R12, 0x2, R0 ;  /* 0x000000020c057824 */ /* 0x010fe200078e0200 */
[----:B------:R-:W4:Y:S01]  /*acc0*/  LDL R15, [R1+0xb8] ;  /* 0x0000b800010f7983 */ /* 0x000f220000100800 */
[----:B---3--:R-:W-:Y:S01]  /*acd0*/  ISETP.LT.AND P2, PT, R20, UR6, !P0 ;  /* 0x0000000614007c0c */ /* 0x008fe2000c741270 */
[----:B------:R-:W3:Y:S01]  /*ace0*/  LDCU UR6, c[0x0][0x39c] ;  /* 0x00007380ff0677ac */ /* 0x000ee20008000800 */
[----:B------:R-:W-:Y:S01]  /*acf0*/  IMAD R0, R12, 0x2, R5 ;  /* 0x000000020c007824 */ /* 0x000fe200078e0205 */
[C---:B------:R-:W-:Y:S01]  /*ad00*/  LEA R4, P6, R5.reuse, R3, 0x1 ;  /* 0x0000000305047211 */ /* 0x040fe200078c08ff */
[----:B------:R5:W-:Y:S03]  /*ad10*/  @P5 STG.E.U16 desc[UR8][R6.64], R14 ;  /* 0x0000000e06005986 */ /* 0x000be6000c101508 */
[----:B------:R-:W-:-:S02]  /*ad20*/  LEA.HI.X.SX32 R5, R5, R2, 0x1, P6 ;  /* 0x0000000205057211 */ /* 0x000fc400030f0eff */
[C---:B-----5:R-:W-:Y:S01]  /*ad30*/  LEA R6, P6, R0.reuse, R3, 0x1 ;  /* 0x0000000300067211 */ /* 0x060fe200078c08ff */
[----:B------:R-:W5:Y:S03]  /*ad40*/  LDL R14, [R1+0xbc] ;  /* 0x0000bc00010e7983 */ /* 0x000f660000100800 */
[----:B------:R-:W-:Y:S01]  /*ad50*/  LEA.HI.X.SX32 R7, R0, R2, 0x1, P6 ;  /* 0x0000000200077211 */ /* 0x000fe200030f0eff */
[C---:B------:R-:W-:Y:S01]  /*ad60*/  IMAD R0, R12.reuse, 0x2, R0 ;  /* 0x000000020c007824 */ /* 0x040fe200078e0200 */
[----:B------:R0:W-:Y:S04]  /*ad70*/  @P1 STG.E.U16 desc[UR8][R4.64], R13 ;  /* 0x0000000d04001986 */ /* 0x0001e8000c101508 */
[----:B------:R1:W-:Y:S01]  /*ad80*/  @P2 STG.E.U16 desc[UR8][R6.64], R11 ;  /* 0x0000000b06002986 */ /* 0x0003e2000c101508 */
[----:B0-----:R-:W-:Y:S01]  /*ad90*/  LOP3.LUT R4, R29, 0x54, R27, 0xfe, !PT ;  /* 0x000000541d047812 */ /* 0x001fe200078efe1b */
[----:B------:R-:W-:-:S02]  /*ada0*/  IMAD R5, R12, 0x2, R0 ;  /* 0x000000020c057824 */ /* 0x000fc400078e0200 */
[----:B------:R-:W5:Y:S01]  /*adb0*/  LDL R13, [R1+0x90] ;  /* 0x00009000010d7983 */ /* 0x000f620000100800 */
[-C--:B-1----:R-:W-:Y:S02]  /*adc0*/  LEA R6, P6, R0, R3.reuse, 0x1 ;  /* 0x0000000300067211 */ /* 0x082fe400078c08ff */
[----:B------:R-:W-:Y:S01]  /*add0*/  ISETP.LT.AND P2, PT, R4, UR4, !P0 ;  /* 0x0000000404007c0c */ /* 0x000fe2000c741270 */
[----:B------:R-:W5:Y:S01]  /*ade0*/  LDL R11, [R1+0x94] ;  /* 0x00009400010b7983 */ /* 0x000f620000100800 */
[----:B------:R-:W-:Y:S01]  /*adf0*/  LEA.HI.X.SX32 R7, R0, R2, 0x1, P6 ;  /* 0x0000000200077211 */ /* 0x000fe200030f0eff */
[----:B------:R-:W0:Y:S01]  /*ae00*/  LDCU UR4, c[0x0][0x39c] ;  /* 0x00007380ff0477ac */ /* 0x000e220008000800 */
[----:B------:R-:W-:Y:S01]  /*ae10*/  LEA R4, P6, R5, R3, 0x1 ;  /* 0x0000000305047211 */ /* 0x000fe200078c08ff */
[----:B------:R-:W-:-:S03]  /*ae20*/  IMAD R0, R12, 0x2, R5 ;  /* 0x000000020c007824 */ /* 0x000fc600078e0205 */
[----:B------:R-:W-:Y:S01]  /*ae30*/  LEA.HI.X.SX32 R5, R5, R2, 0x1, P6 ;  /* 0x0000000205057211 */ /* 0x000fe200030f0eff */
[----:B------:R1:W-:Y:S04]  /*ae40*/  @P4 STG.E.U16 desc[UR8][R6.64], R10 ;  /* 0x0000000a06004986 */ /* 0x0003e8000c101508 */
[----:B------:R0:W-:Y:S04]  /*ae50*/  @P3 STG.E.U16 desc[UR8][R4.64], R8 ;  /* 0x0000000804003986 */ /* 0x0001e8000c101508 */
[----:B-1----:R-:W5:Y:S04]  /*ae60*/  LDL R10, [R1+0x98] ;  /* 0x00009800010a7983 */ /* 0x002f680000100800 */
[----:B0-----:R-:W5:Y:S01]  /*ae70*/  LDL R8, [R1+0x9c] ;  /* 0x00009c0001087983 */ /* 0x001f620000100800 */
[----:B------:R-:W-:-:S04]  /*ae80*/  LOP3.LUT R20, R29, 0x50, R27, 0xfe, !PT ;  /* 0x000000501d147812 */ /* 0x000fc800078efe1b */
[----:B---3--:R-:W-:Y:S01]  /*ae90*/  ISETP.LT.AND P5, PT, R20, UR6, !P0 ;  /* 0x0000000614007c0c */ /* 0x008fe2000c7a1270 */
[----:B------:R-:W0:Y:S01]  /*aea0*/  LDCU UR6, c[0x0][0x39c] ;  /* 0x00007380ff0677ac */ /* 0x000e220008000800 */
[----:B------:R-:W-:-:S04]  /*aeb0*/  LOP3.LUT R20, R29, 0x52, R27, 0xfe, !PT ;  /* 0x000000521d147812 */ /* 0x000fc800078efe1b */
[----:B------:R-:W-:Y:S01]  /*aec0*/  ISETP.LT.AND P1, PT, R20, UR5, !P0 ;  /* 0x0000000514007c0c */ /* 0x000fe2000c721270 */
[----:B------:R-:W1:Y:S01]  /*aed0*/  LDCU UR5, c[0x0][0x39c] ;  /* 0x00007380ff0577ac */ /* 0x000e620008000800 */
[C---:B------:R-:W-:Y:S02]  /*aee0*/  LEA R6, P6, R0.reuse, R3, 0x1 ;  /* 0x0000000300067211 */ /* 0x040fe400078c08ff */
[C-C-:B------:R-:W-:Y:S02]  /*aef0*/  LOP3.LUT R20, R29.reuse, 0x56, R27.reuse, 0xfe, !PT ;  /* 0x000000561d147812 */ /* 0x140fe400078efe1b */
[----:B------:R-:W-:Y:S01]  /*af00*/  LEA.HI.X.SX32 R7, R0, R2, 0x1, P6 ;  /* 0x0000000200077211 */ /* 0x000fe200030f0eff */
[----:B------:R-:W-:Y:S01]  /*af10*/  IMAD R0, R12, 0x2, R0 ;  /* 0x000000020c007824 */ /* 0x000fe200078e0200 */
[----:B------:R-:W-:-:S03]  /*af20*/  LOP3.LUT R4, R29, 0x5a, R27, 0xfe, !PT ;  /* 0x0000005a1d047812 */ /* 0x000fc600078efe1b */
[----:B------:R3:W-:Y:S01]  /*af30*/  @P5 STG.E.U16 desc[UR8][R6.64], R17 ;  /* 0x0000001106005986 */ /* 0x0007e2000c101508 */
[----:B------:R-:W-:Y:S01]  /*af40*/  IMAD R5, R12, 0x2, R0 ;  /* 0x000000020c057824 */ /* 0x000fe200078e0200 */
[----:B-1----:R-:W-:Y:S01]  /*af50*/  ISETP.LT.AND P4, PT, R20, UR5, !P0 ;  /* 0x0000000514007c0c */ /* 0x002fe2000c781270 */
[----:B------:R-:W1:Y:S01]  /*af60*/  LDCU UR5, c[0x0][0x39c] ;  /* 0x00007380ff0577ac */ /* 0x000e620008000800 */
[----:B------:R-:W-:Y:S02]  /*af70*/  LOP3.LUT R20, R29, 0x58, R27, 0xfe, !PT ;  /* 0x000000581d147812 */ /* 0x000fe400078efe1b */
[----:B---3--:R-:W-:Y:S02]  /*af80*/  LEA R6, P6, R0, R3, 0x1 ;  /* 0x0000000300067211 */ /* 0x008fe400078c08ff */
[----:B0-----:R-:W-:Y:S01]  /*af90*/  ISETP.LT.AND P3, PT, R20, UR6, !P0 ;  /* 0x0000000614007c0c */ /* 0x001fe2000c761270 */
[----:B------:R-:W0:Y:S01]  /*afa0*/  LDCU UR6, c[0x0][0x39c] ;  /* 0x00007380ff0677ac */ /* 0x000e220008000800 */
[----:B------:R-:W-:-:S02]  /*afb0*/  ISETP.LT.AND P5, PT, R4, UR4, !P0 ;  /* 0x0000000404007c0c */ /* 0x000fc4000c7a1270 */
[-C--:B------:R-:W-:Y:S01]  /*afc0*/  LEA.HI.X.SX32 R7, R0, R2.reuse, 0x1, P6 ;  /* 0x0000000200077211 */ /* 0x080fe200030f0eff */
[----:B------:R-:W3:Y:S01]  /*afd0*/  LDCU UR4, c[0x0][0x39c] ;  /* 0x00007380ff0477ac */ /* 0x000ee20008000800 */
[----:B------:R-:W-:Y:S01]  /*afe0*/  LEA R4, P6, R5, R3, 0x1 ;  /* 0x0000000305047211 */ /* 0x000fe200078c08ff */
[----:B------:R-:W-:Y:S01]  /*aff0*/  IMAD R0, R12, 0x2, R5 ;  /* 0x000000020c007824 */ /* 0x000fe200078e0205 */
[--C-:B------:R-:W-:Y:S02]  /*b000*/  LOP3.LUT R20, R29, 0x5c, R27.reuse, 0xfe, !PT ;  /* 0x0000005c1d147812 */ /* 0x100fe400078efe1b */
[----:B------:R-:W-:Y:S01]  /*b010*/  LEA.HI.X.SX32 R5, R5, R2, 0x1, P6 ;  /* 0x0000000205057211 */ /* 0x000fe200030f0eff */
[----:B------:R-:W-:Y:S04]  /*b020*/  STL [R1+0x434], R3 ;  /* 0x0004340301007387 */ /* 0x000fe80000100800 */
[----:B--2---:R2:W-:Y:S01]  /*b030*/  @P1 STG.E.U16 desc[UR8][R6.64], R16 ;  /* 0x0000001006001986 */ /* 0x0045e2000c101508 */
[----:B-1----:R-:W-:Y:S01]  /*b040*/  ISETP.LT.AND P1, PT, R20, UR5, !P0 ;  /* 0x0000000514007c0c */ /* 0x002fe2000c721270 */
[----:B------:R-:W1:Y:S01]  /*b050*/  LDCU UR5, c[0x0][0x39c] ;  /* 0x00007380ff0577ac */ /* 0x000e620008000800 */
[----:B------:R-:W-:-:S02]  /*b060*/  LOP3.LUT R20, R29, 0x5e, R27, 0xfe, !PT ;  /* 0x0000005e1d147812 */ /* 0x000fc400078efe1b */
[----:B--2---:R-:W-:-:S04]  /*b070*/  LEA R6, P6, R0, R3, 0x1 ;  /* 0x0000000300067211 */ /* 0x004fc800078c08ff */
[----:B------:R-:W-:Y:S01]  /*b080*/  LEA.HI.X.SX32 R7, R0, R2, 0x1, P6 ;  /* 0x0000000200077211 */ /* 0x000fe200030f0eff */
[----:B----4-:R2:W-:Y:S01]  /*b090*/  @P2 STG.E.U16 desc[UR8][R4.64], R15 ;  /* 0x0000000f04002986 */ /* 0x0105e2000c101508 */
[----:B0-----:R-:W-:Y:S01]  /*b0a0*/  ISETP.LT.AND P2, PT, R20, UR6, !P0 ;  /* 0x0000000614007c0c */ /* 0x001fe2000c741270 */
[----:B------:R-:W0:Y:S01]  /*b0b0*/  LDCU UR6, c[0x0][0x39c] ;  /* 0x00007380ff0677ac */ /* 0x000e220008000800 */
[----:B------:R-:W-:Y:S01]  /*b0c0*/  LOP3.LUT R20, R29, 0x60, R27, 0xfe, !PT ;  /* 0x000000601d147812 */ /* 0x000fe200078efe1b */
[----:B--2---:R-:W-:-:S04]  /*b0d0*/  IMAD R5, R12, 0x2, R0 ;  /* 0x000000020c057824 */ /* 0x004fc800078e0200 */
[----:B------:R-:W-:Y:S01]  /*b0e0*/  IMAD R0, R12, 0x2, R5 ;  /* 0x000000020c007824 */ /* 0x000fe200078e0205 */
[CC--:B------:R-:W-:Y:S01]  /*b0f0*/  LEA R4, P6, R5.reuse, R3.reuse, 0x1 ;  /* 0x0000000305047211 */ /* 0x0c0fe200078c08ff */
[----:B-----5:R2:W-:Y:S01]  /*b100*/  @P4 STG.E.U16 desc[UR8][R6.64], R14 ;  /* 0x0000000e06004986 */ /* 0x0205e2000c101508 */
[----:B---3--:R-:W-:Y:S01]  /*b110*/  ISETP.LT.AND P4, PT, R20, UR4, !P0 ;  /* 0x0000000414007c0c */ /* 0x008fe2000c781270 */
[----:B------:R-:W-:Y:S01]  /*b120*/  IMAD R20, R12, 0x2, R0 ;  /* 0x000000020c147824 */ /* 0x000fe200078e0200 */
[----:B------:R-:W-:Y:S01]  /*b130*/  LEA.HI.X.SX32 R5, R5, R2, 0x1, P6 ;  /* 0x0000000205057211 */ /* 0x000fe200030f0eff */
[----:B------:R-:W3:Y:S01]  /*b140*/  LDCU UR4, c[0x0][0x39c] ;  /* 0x00007380ff0477ac */ /* 0x000ee20008000800 */
[----:B--2---:R-:W-:-:S04]  /*b150*/  LEA R6, P6, R0, R3, 0x1 ;  /* 0x0000000300067211 */ /* 0x004fc800078c08ff */
[----:B------:R-:W-:Y:S01]  /*b160*/  LEA.HI.X.SX32 R7, R0, R2, 0x1, P6 ;  /* 0x0000000200077211 */ /* 0x000fe200030f0eff */
[----:B------:R-:W-:Y:S01]  /*b170*/  IMAD R0, R12, 0x2, R20 ;  /* 0x000000020c007824 */ /* 0x000fe200078e0214 */
[----:B------:R2:W-:Y:S04]  /*b180*/  @P3 STG.E.U16 desc[UR8][R4.64], R13 ;  /* 0x0000000d04003986 */ /* 0x0005e8000c101508 */
[----:B------:R4:W-:Y:S01]  /*b190*/  @P5 STG.E.U16 desc[UR8][R6.64], R11 ;  /* 0x0000000b06005986 */ /* 0x0009e2000c101508 */
[----:B--2---:R-:W-:-:S04]  /*b1a0*/  LEA R4, P3, R20, R3, 0x1 ;  /* 0x0000000314047211 */ /* 0x004fc800078608ff */
[----:B------:R-:W-:Y:S02]  /*b1b0*/  LEA.HI.X.SX32 R5, R20, R2, 0x1, P3 ;  /* 0x0000000214057211 */ /* 0x000fe400018f0eff */
[----:B----4-:R-:W-:-:S04]  /*b1c0*/  LEA R6, P3, R0, R3, 0x1 ;  /* 0x0000000300067211 */ /* 0x010fc800078608ff */
[----:B------:R-:W-:Y:S01]  /*b1d0*/  LEA.HI.X.SX32 R7, R0, R2, 0x1, P3 ;  /* 0x0000000200077211 */ /* 0x000fe200018f0eff */
[----:B------:R-:W-:Y:S01]  /*b1e0*/  IMAD R20, R12, 0x2, R0 ;  /* 0x000000020c147824 */ /* 0x000fe200078e0200 */
[C-C-:B------:R-:W-:Y:S01]  /*b1f0*/  LOP3.LUT R0, R29.reuse, 0x6a, R27.reuse, 0xfe, !PT ;  /* 0x0000006a1d007812 */ /* 0x140fe200078efe1b */
[----:B------:R-:W-:Y:S04]  /*b200*/  @P1 STG.E.U16 desc[UR8][R4.64], R10 ;  /* 0x0000000a04001986 */ /* 0x000fe8000c101508 */
[----:B------:R2:W-:Y:S04]  /*b210*/  @P2 STG.E.U16 desc[UR8][R6.64], R8 ;  /* 0x0000000806002986 */ /* 0x0005e8000c101508 */
[----:B------:R-:W-:Y:S01]  /*b220*/  STL [R1+0x42c], R0 ;  /* 0x00042c0001007387 */ /* 0x000fe20000100800 */
[----:B--2---:R-:W-:-:S05]  /*b230*/  LOP3.LUT R6, R29, 0x70, R27, 0xfe, !PT ;  /* 0x000000701d067812 */ /* 0x004fca00078efe1b */
[----:B------:R2:W-:Y:S04]  /*b240*/  STL [R1+0x428], R6 ;  /* 0x0004280601007387 */ /* 0x0005e80000100800 */
[----:B--2---:R-:W2:Y:S01]  /*b250*/  LDL.LU R6, [R1+0x310] ;  /* 0x0003100001067983 */ /* 0x004ea20000300800 */
[C---:B------:R-:W-:Y:S02]  /*b260*/  LEA R22, P5, R20.reuse, R3, 0x1 ;  /* 0x0000000314167211 */ /* 0x040fe400078a08ff */
[----:B------:R-:W-:Y:S02]  /*b270*/  PRMT R24, R9, 0x7632, R24 ;  /* 0x0000763209187816 */ /* 0x000fe40000000018 */
[----:B------:R-:W-:Y:S02]  /*b280*/  LEA.HI.X.SX32 R23, R20, R2, 0x1, P5 ;  /* 0x0000000214177211 */ /* 0x000fe400028f0eff */
[----:B------:R-:W-:-:S02]  /*b290*/  LOP3.LUT R26, R29, 0xfe, R27, 0xfe, !PT ;  /* 0x000000fe1d1a7812 */ /* 0x000fc400078efe1b */
[C-C-:B------:R-:W-:Y:S01]  /*b2a0*/  LOP3.LUT R25, R29.reuse, 0x64, R27.reuse, 0xfe, !PT ;  /* 0x000000641d197812 */ /* 0x140fe200078efe1b */
[----:B------:R4:W-:Y:S01]  /*b2b0*/  @P4 STG.E.U16 desc[UR8][R22.64], R24 ;  /* 0x0000001816004986 */ /* 0x0009e2000c101508 */
[C-C-:B------:R-:W-:Y:S02]  /*b2c0*/  LOP3.LUT R21, R29.reuse, 0x66, R27.reuse, 0xfe, !PT ;  /* 0x000000661d157812 */ /* 0x140fe400078efe1b */
[C-C-:B------:R-:W-:Y:S02]  /*b2d0*/  LOP3.LUT R4, R29.reuse, 0x6c, R27.reuse, 0xfe, !PT ;  /* 0x0000006c1d047812 */ /* 0x140fe400078efe1b */
[C-C-:B------:R-:W-:Y:S02]  /*b2e0*/  LOP3.LUT R5, R29.reuse, 0x6e, R27.reuse, 0xfe, !PT ;  /* 0x0000006e1d057812 */ /* 0x140fe400078efe1b */
[----:B------:R-:W-:Y:S01]  /*b2f0*/  ISETP.LT.AND P1, PT, R26, UR10, !P0 ;  /* 0x0000000a1a007c0c */ /* 0x000fe2000c721270 */
[----:B------:R-:W5:Y:S01]  /*b300*/  LDCU UR10, c[0x0][0x39c] ;  /* 0x00007380ff0a77ac */ /* 0x000f620008000800 */
[----:B------:R-:W0:Y:S01]  /*b310*/  LDC R26, c[0x0][0x3b8] ;  /* 0x0000ee00ff1a7b82 */ /* 0x000e220000000800 */
[----:B----4-:R-:W-:-:S02]  /*b320*/  LOP3.LUT R23, R29, 0x62, R27, 0xfe, !PT ;  /* 0x000000621d177812 */ /* 0x010fc400078efe1b */
[--C-:B------:R-:W-:Y:S02]  /*b330*/  LOP3.LUT R22, R29, 0x68, R27.reuse, 0xfe, !PT ;  /* 0x000000681d167812 */ /* 0x100fe400078efe1b */
[----:B---3--:R-:W-:Y:S01]  /*b340*/  ISETP.LT.AND P5, PT, R23, UR4, !P0 ;  /* 0x0000000417007c0c */ /* 0x008fe2000c7a1270 */
[----:B------:R-:W3:Y:S02]  /*b350*/  LDCU UR4, c[0x0][0x39c] ;  /* 0x00007380ff0477ac */ /* 0x000ee40008000800 */
[----:B------:R-:W4:Y:S01]  /*b360*/  LDC R23, c[0x0][0x3b8] ;  /* 0x0000ee00ff177b82 */ /* 0x000f220000000800 */
[----:B-1----:R-:W-:Y:S01]  /*b370*/  ISETP.LT.AND P2, PT, R25, UR5, !P0 ;  /* 0x0000000519007c0c */ /* 0x002fe2000c741270 */
[----:B0-----:R-:W-:Y:S01]  /*b380*/  IMAD R26, R26, 0x2, R20 ;  /* 0x000000021a1a7824 */ /* 0x001fe200078e0214 */
[C-C-:B--2---:R-:W-:Y:S01]  /*b390*/  LOP3.LUT R0, R6.reuse, 0x7a, R27.reuse, 0xfe, !PT ;  /* 0x0000007a06007812 */ /* 0x144fe200078efe1b */
[----:B------:R-:W0:Y:S01]  /*b3a0*/  LDCU UR5, c[0x0][0x39c] ;  /* 0x00007380ff0577ac */ /* 0x000e220008000800 */
[----:B------:R-:W-:-:S02]  /*b3b0*/  LOP3.LUT R8, R6, 0x7c, R27, 0xfe, !PT ;  /* 0x0000007c06087812 */ /* 0x000fc400078efe1b */
[C-C-:B------:R-:W-:Y:S01]  /*b3c0*/  LOP3.LUT R3, R6.reuse, 0x7e, R27.reuse, 0xfe, !PT ;  /* 0x0000007e06037812 */ /* 0x140fe200078efe1b */
[----:B------:R1:W-:Y:S04]  /*b3d0*/  STL [R1], R0 ;  /* 0x0000000001007387 */ /* 0x0003e80000100800 */
[----:B------:R2:W-:Y:S01]  /*b3e0*/  STL [R1+0x20], R8 ;  /* 0x0000200801007387 */ /* 0x0005e20000100800 */
[----:B-1----:R-:W-:-:S03]  /*b3f0*/  LOP3.LUT R0, R6, 0x80, R27, 0xfe, !PT ;  /* 0x0000008006007812 */ /* 0x002fc600078efe1b */
[----:B------:R1:W-:Y:S01]  /*b400*/  STL [R1+0x24], R3 ;  /* 0x0000240301007387 */ /* 0x0003e20000100800 */
[----:B--2---:R-:W-:-:S03]  /*b410*/  LOP3.LUT R8, R6, 0x82, R27, 0xfe, !PT ;  /* 0x0000008206087812 */ /* 0x004fc600078efe1b */
[----:B------:R2:W-:Y:S01]  /*b420*/  STL [R1+0x28], R0 ;  /* 0x0000280001007387 */ /* 0x0005e20000100800 */
[----:B-1----:R-:W-:-:S03]  /*b430*/  LOP3.LUT R3, R6, 0x84, R27, 0xfe, !PT ;  /* 0x0000008406037812 */ /* 0x002fc600078efe1b */
[----:B------:R-:W-:Y:S01]  /*b440*/  STL [R1+0x2c], R8 ;  /* 0x00002c0801007387 */ /* 0x000fe20000100800 */
[----:B--2---:R-:W-:-:S03]  /*b450*/  LOP3.LUT R0, R6, 0x86, R27, 0xfe, !PT ;  /* 0x0000008606007812 */ /* 0x004fc600078efe1b */
[----:B------:R-:W-:Y:S04]  /*b460*/  STL [R1+0x30], R3 ;  /* 0x0000300301007387 */ /* 0x000fe80000100800 */
[----:B------:R1:W-:Y:S02]  /*b470*/  STL [R1+0x34], R0 ;  /* 0x0000340001007387 */ /* 0x0003e40000100800 */
[C-C-:B-1----:R-:W-:Y:S02]  /*b480*/  LOP3.LUT R0, R6.reuse, 0x90, R27.reuse, 0xfe, !PT ;  /* 0x0000009006007812 */ /* 0x142fe400078efe1b */
[----:B------:R-:W-:-:S03]  /*b490*/  LOP3.LUT R3, R6, 0xa4, R27, 0xfe, !PT ;  /* 0x000000a406037812 */ /* 0x000fc600078efe1b */
[----:B------:R1:W-:Y:S02]  /*b4a0*/  STL [R1+0x48], R0 ;  /* 0x0000480001007387 */ /* 0x0003e40000100800 */
[----:B-1----:R-:W-:-:S05]  /*b4b0*/  LOP3.LUT R0, R6, 0xa2, R27, 0xfe, !PT ;  /* 0x000000a206007812 */ /* 0x002fca00078efe1b */
[----:B------:R1:W-:Y:S04]  /*b4c0*/  STL [R1+0x6c], R0 ;  /* 0x00006c0001007387 */ /* 0x0003e80000100800 */
[----:B------:R2:W-:Y:S01]  /*b4d0*/  STL [R1+0x70], R3 ;  /* 0x0000700301007387 */ /* 0x0005e20000100800 */
[C-C-:B-1----:R-:W-:Y:S02]  /*b4e0*/  LOP3.LUT R0, R6.reuse, 0xa6, R27.reuse, 0xfe, !PT ;  /* 0x000000a606007812 */ /* 0x142fe400078efe1b */
[----:B--2---:R-:W-:-:S03]  /*b4f0*/  LOP3.LUT R3, R6, 0xa8, R27, 0xfe, !PT ;  /* 0x000000a806037812 */ /* 0x004fc600078efe1b */
        /* <DEDUP_REMOVED lines=53> */
[----:B-1----:R-:W2:Y:S04]  /*b850*/  LDL.LU R0, [R1+0x4] ;  /* 0x0000040001007983 */ /* 0x002ea80000300800 */
[----:B------:R1:W-:Y:S02]  /*b860*/  STL [R1+0x114], R3 ;  /* 0x0001140301007387 */ /* 0x0003e40000100800 */
[----:B-1----:R-:W-:-:S05]  /*b870*/  LOP3.LUT R3, R6, 0xde, R27, 0xfe, !PT ;  /* 0x000000de06037812 */ /* 0x002fca00078efe1b */
        /* <DEDUP_REMOVED lines=26> */
[----:B------:R1:W-:Y:S01]  /*ba20*/  STL [R1+0x150], R3 ;  /* 0x0001500301007387 */ /* 0x0003e20000100800 */
[C-C-:B------:R-:W-:Y:S02]  /*ba30*/  LOP3.LUT R7, R6.reuse, 0x72, R27.reuse, 0xfe, !PT ;  /* 0x0000007206077812 */ /* 0x140fe400078efe1b */
[C-C-:B-1----:R-:W-:Y:S02]  /*ba40*/  LOP3.LUT R3, R6.reuse, 0xfa, R27.reuse, 0xfe, !PT ;  /* 0x000000fa06037812 */ /* 0x142fe400078efe1b */
[----:B------:R-:W-:-:S03]  /*ba50*/  LOP3.LUT R24, R6, 0x74, R27, 0xfe, !PT ;  /* 0x0000007406187812 */ /* 0x000fc600078efe1b */
[----:B------:R1:W-:Y:S01]  /*ba60*/  STL [R1+0x154], R3 ;  /* 0x0001540301007387 */ /* 0x0003e20000100800 */
[C-C-:B------:R-:W-:Y:S02]  /*ba70*/  LOP3.LUT R28, R6.reuse, 0x76, R27.reuse, 0xfe, !PT ;  /* 0x00000076061c7812 */ /* 0x140fe400078efe1b */
[C-C-:B------:R-:W-:Y:S02]  /*ba80*/  LOP3.LUT R29, R6.reuse, 0x78, R27.reuse, 0xfe, !PT ;  /* 0x00000078061d7812 */ /* 0x140fe400078efe1b */
[C-C-:B------:R-:W-:Y:S02]  /*ba90*/  LOP3.LUT R8, R6.reuse, 0x88, R27.reuse, 0xfe, !PT ;  /* 0x0000008806087812 */ /* 0x140fe400078efe1b */
[C-C-:B------:R-:W-:Y:S01]  /*baa0*/  LOP3.LUT R9, R6.reuse, 0x8a, R27.reuse, 0xfe, !PT ;  /* 0x0000008a06097812 */ /* 0x140fe200078efe1b */
[----:B-1----:R-:W2:Y:S01]  /*bab0*/  LDL.LU R3, [R1+0x434] ;  /* 0x0004340001037983 */ /* 0x002ea20000300800 */
[C-C-:B------:R-:W-:Y:S02]  /*bac0*/  LOP3.LUT R10, R6.reuse, 0x8c, R27.reuse, 0xfe, !PT ;  /* 0x0000008c060a7812 */ /* 0x140fe400078efe1b */
[----:B------:R-:W-:-:S02]  /*bad0*/  LOP3.LUT R11, R6, 0x8e, R27, 0xfe, !PT ;  /* 0x0000008e060b7812 */ /* 0x000fc400078efe1b */
[C-C-:B------:R-:W-:Y:S02]  /*bae0*/  LOP3.LUT R12, R6.reuse, 0x92, R27.reuse, 0xfe, !PT ;  /* 0x00000092060c7812 */ /* 0x140fe400078efe1b */
[C-C-:B------:R-:W-:Y:S02]  /*baf0*/  LOP3.LUT R13, R6.reuse, 0x94, R27.reuse, 0xfe, !PT ;  /* 0x00000094060d7812 */ /* 0x140fe400078efe1b */
[C-C-:B------:R-:W-:Y:S02]  /*bb00*/  LOP3.LUT R14, R6.reuse, 0x96, R27.reuse, 0xfe, !PT ;  /* 0x00000096060e7812 */ /* 0x140fe400078efe1b */
[C-C-:B------:R-:W-:Y:S02]  /*bb10*/  LOP3.LUT R15, R6.reuse, 0x98, R27.reuse, 0xfe, !PT ;  /* 0x00000098060f7812 */ /* 0x140fe400078efe1b */
[C-C-:B------:R-:W-:Y:S02]  /*bb20*/  LOP3.LUT R16, R6.reuse, 0x9a, R27.reuse, 0xfe, !PT ;  /* 0x0000009a06107812 */ /* 0x140fe400078efe1b */
[----:B------:R-:W-:-:S02]  /*bb30*/  LOP3.LUT R17, R6, 0x9c, R27, 0xfe, !PT ;  /* 0x0000009c06117812 */ /* 0x000fc400078efe1b */
[C-C-:B------:R-:W-:Y:S02]  /*bb40*/  LOP3.LUT R18, R6.reuse, 0x9e, R27.reuse, 0xfe, !PT ;  /* 0x0000009e06127812 */ /* 0x140fe400078efe1b */
[C-C-:B------:R-:W-:Y:S02]  /*bb50*/  LOP3.LUT R19, R6.reuse, 0xa0, R27.reuse, 0xfe, !PT ;  /* 0x000000a006137812 */ /* 0x140fe400078efe1b */
[----:B------:R-:W-:Y:S02]  /*bb60*/  LOP3.LUT R6, R6, 0xfc, R27, 0xfe, !PT ;  /* 0x000000fc06067812 */ /* 0x000fe400078efe1b */
[----:B------:R-:W3:Y:S01]  /*bb70*/  LDL.LU R27, [R1+0x430] ;  /* 0x00043000011b7983 */ /* 0x000ee20000300800 */
[----:B----4-:R-:W-:-:S03]  /*bb80*/  IMAD R25, R23, 0x2, R26 ;  /* 0x0000000217197824 */ /* 0x010fc600078e021a */
[----:B------:R1:W-:Y:S04]  /*bb90*/  STL [R1+0x104], R6 ;  /* 0x0001040601007387 */ /* 0x0003e80000100800 */
[----:B-1----:R-:W4:Y:S04]  /*bba0*/  LDL.LU R6, [R1+0xa0] ;  /* 0x0000a00001067983 */ /* 0x002f280000300800 */
[----:B------:R-:W4:Y:S01]  /*bbb0*/  LDL.LU R23, [R1+0x8] ;  /* 0x0000080001177983 */ /* 0x000f220000300800 */
[----:B------:R-:W-:Y:S01]  /*bbc0*/  ISETP.LT.AND P3, PT, R21, UR6, !P0 ;  /* 0x0000000615007c0c */ /* 0x000fe2000c761270 */
[----:B------:R-:W1:Y:S01]  /*bbd0*/  LDCU UR6, c[0x0][0x39c] ;  /* 0x00007380ff0677ac */ /* 0x000e620008000800 */
[----:B------:R-:W-:Y:S01]  /*bbe0*/  ISETP.LT.AND P4, PT, R22, UR7, !P0 ;  /* 0x0000000716007c0c */ /* 0x000fe2000c781270 */
[----:B------:R-:W0:Y:S01]  /*bbf0*/  LDCU UR7, c[0x0][0x39c] ;  /* 0x00007380ff0777ac */ /* 0x000e220008000800 */
[----:B--2---:R-:W-:-:S04]  /*bc00*/  LEA R20, P6, R26, R3, 0x1 ;  /* 0x000000031a147211 */ /* 0x004fc800078c08ff */
[----:B------:R-:W-:Y:S02]  /*bc10*/  LEA.HI.X.SX32 R21, R26, R2, 0x1, P6 ;  /* 0x000000021a157211 */ /* 0x000fe400030f0eff */
[----:B---3--:R-:W-:Y:S02]  /*bc20*/  PRMT R27, R0, 0x7632, R27 ;  /* 0x00007632001b7816 */ /* 0x008fe4000000001b */
[----:B------:R-:W-:Y:S01]  /*bc30*/  LEA R22, P6, R25, R3, 0x1 ;  /* 0x0000000319167211 */ /* 0x000fe200078c08ff */
[----:B------:R-:W5:Y:S04]  /*bc40*/  LDL.LU R0, [R1+0x42c] ;  /* 0x00042c0001007983 */ /* 0x000f680000300800 */
[----:B------:R2:W-:Y:S02]  /*bc50*/  @P5 STG.E.U16 desc[UR8][R20.64], R27 ;  /* 0x0000001b14005986 */ /* 0x0005e4000c101508 */
[----:B--2---:R-:W2:Y:S01]  /*bc60*/  LDC R27, c[0x0][0x3b8] ;  /* 0x0000ee00ff1b7b82 */ /* 0x004ea20000000800 */
[----:B----4-:R-:W-:-:S02]  /*bc70*/  PRMT R26, R23, 0x7632, R26 ;  /* 0x00007632171a7816 */ /* 0x010fc4000000001a */
[-C--:B------:R-:W-:Y:S01]  /*bc80*/  LEA.HI.X.SX32 R23, R25, R2.reuse, 0x1, P6 ;  /* 0x0000000219177211 */ /* 0x080fe200030f0eff */
[----:B--2---:R-:W-:Y:S02]  /*bc90*/  IMAD R21, R27, 0x2, R25 ;  /* 0x000000021b157824 */ /* 0x004fe400078e0219 */
[----:B------:R-:W2:Y:S03]  /*bca0*/  LDL.LU R25, [R1+0xc] ;  /* 0x00000c0001197983 */ /* 0x000ea60000300800 */
[----:B------:R-:W-:Y:S01]  /*bcb0*/  LEA R20, P6, R21, R3, 0x1 ;  /* 0x0000000315147211 */ /* 0x000fe200078c08ff */
[----:B------:R3:W-:Y:S04]  /*bcc0*/  @P2 STG.E.U16 desc[UR8][R22.64], R26 ;  /* 0x0000001a16002986 */ /* 0x0007e8000c101508 */
[----:B---3--:R-:W3:Y:S01]  /*bcd0*/  LDL.LU R26, [R1+0xac] ;  /* 0x0000ac00011a7983 */ /* 0x008ee20000300800 */
[----:B-----5:R-:W-:Y:S01]  /*bce0*/  ISETP.LT.AND P5, PT, R0, UR10, !P0 ;  /* 0x0000000a00007c0c */ /* 0x020fe2000c7a1270 */
[----:B------:R-:W-:Y:S01]  /*bcf0*/  IMAD R0, R27, 0x2, R21 ;  /* 0x000000021b007824 */ /* 0x000fe200078e0215 */
[----:B------:R-:W-:Y:S01]  /*bd00*/  LEA.HI.X.SX32 R21, R21, R2, 0x1, P6 ;  /* 0x0000000215157211 */ /* 0x000fe200030f0eff */
[----:B------:R-:W4:Y:S01]  /*bd10*/  LDCU UR10, c[0x0][0x39c] ;  /* 0x00007380ff0a77ac */ /* 0x000f220008000800 */
[----:B--2---:R-:W-:-:S02]  /*bd20*/  PRMT R23, R25, 0x7632, R23 ;  /* 0x0000763219177816 */ /* 0x004fc40000000017 */
[----:B------:R-:W2:Y:S04]  /*bd30*/  LDL.LU R25, [R1+0xbc] ;  /* 0x0000bc0001197983 */ /* 0x000ea80000300800 */
[----:B------:R5:W-:Y:S04]  /*bd40*/  @P3 STG.E.U16 desc[UR8][R20.64], R23 ;  /* 0x0000001714003986 */ /* 0x000be8000c101508 */
[----:B-----5:R-:W5:Y:S01]  /*bd50*/  LDL.LU R21, [R1+0xa4] ;  /* 0x0000a40001157983 */ /* 0x020f620000300800 */
[----:B------:R-:W-:Y:S01]  /*bd60*/  ISETP.LT.AND P2, PT, R4, UR4, !P0 ;  /* 0x0000000404007c0c */ /* 0x000fe2000c741270 */
[----:B------:R-:W-:Y:S01]  /*bd70*/  IMAD R22, R27, 0x2, R0 ;  /* 0x000000021b167824 */ /* 0x000fe200078e0200 */
[----:B------:R-:W-:Y:S01]  /*bd80*/  LEA R4, P6, R0, R3, 0x1 ;  /* 0x0000000300047211 */ /* 0x000fe200078c08ff */
[----:B------:R-:W1:Y:S01]  /*bd90*/  LDCU UR4, c[0x0][0x39c] ;  /* 0x00007380ff0477ac */ /* 0x000e620008000800 */
[----:B0-----:R-:W-:-:S02]  /*bda0*/  ISETP.LT.AND P3, PT, R5, UR5, !P0 ;  /* 0x0000000505007c0c */ /* 0x001fc4000c761270 */
[----:B------:R-:W-:Y:S01]  /*bdb0*/  LEA.HI.X.SX32 R5, R0, R2, 0x1, P6 ;  /* 0x0000000200057211 */ /* 0x000fe200030f0eff */
[----:B------:R-:W0:Y:S01]  /*bdc0*/  LDCU UR5, c[0x0][0x39c] ;  /* 0x00007380ff0577ac */ /* 0x000e220008000800 */
[----:B------:R-:W-:Y:S02]  /*bdd0*/  LEA R20, P6, R22, R3, 0x1 ;  /* 0x0000000316147211 */ /* 0x000fe400078c08ff */
[----:B------:R-:W-:Y:S02]  /*bde0*/  PRMT R0, R6, 0x7632, R0 ;  /* 0x0000763206007816 */ /* 0x000fe40000000000 */
[----:B------:R-:W1:Y:S04]  /*bdf0*/  LDL.LU R6, [R1+0x428] ;  /* 0x0004280001067983 */ /* 0x000e680000300800 */
[----:B------:R0:W-:Y:S02]  /*be00*/  @P4 STG.E.U16 desc[UR8][R4.64], R0 ;  /* 0x0000000004004986 */ /* 0x0001e4000c101508 */
[----:B0-----:R-:W-:Y:S01]  /*be10*/  IMAD R0, R27, 0x2, R22 ;  /* 0x000000021b007824 */ /* 0x001fe200078e0216 */
[----:B-----5:R-:W-:-:S02]  /*be20*/  PRMT R23, R21, 0x7632, R23 ;  /* 0x0000763215177816 */ /* 0x020fc40000000017 */
[----:B------:R-:W-:Y:S02]  /*be30*/  LEA.HI.X.SX32 R21, R22, R2, 0x1, P6 ;  /* 0x0000000216157211 */ /* 0x000fe400030f0eff */
[----:B------:R-:W5:Y:S04]  /*be40*/  LDL.LU R22, [R1] ;  /* 0x0000000001167983 */ /* 0x000f680000300800 */
[----:B------:R0:W-:Y:S04]  /*be50*/  @P5 STG.E.U16 desc[UR8][R20.64], R23 ;  /* 0x0000001714005986 */ /* 0x0001e8000c101508 */
[----:B0-----:R-:W2:Y:S01]  /*be60*/  LDL.LU R21, [R1+0xa8] ;  /* 0x0000a80001157983 */ /* 0x001ea20000300800 */
[----:B------:R-:W-:-:S02]  /*be70*/  LEA R4, P6, R0, R3, 0x1 ;  /* 0x0000000300047211 */ /* 0x000fc400078c08ff */
[----:B-1----:R-:W-:Y:S01]  /*be80*/  ISETP.LT.AND P4, PT, R6, UR4, !P0 ;  /* 0x0000000406007c0c */ /* 0x002fe2000c781270 */
[----:B------:R-:W0:Y:S01]  /*be90*/  LDCU UR4, c[0x0][0x39c] ;  /* 0x00007380ff0477ac */ /* 0x000e220008000800 */
[----:B------:R-:W-:Y:S02]  /*bea0*/  ISETP.LT.AND P5, PT, R7, UR6, !P0 ;  /* 0x0000000607007c0c */ /* 0x000fe4000c7a1270 */
[----:B------:R-:W-:Y:S01]  /*beb0*/  LEA.HI.X.SX32 R5, R0, R2, 0x1, P6 ;  /* 0x0000000200057211 */ /* 0x000fe200030f0eff */
[----:B------:R-:W-:Y:S01]  /*bec0*/  IMAD R6, R27, 0x2, R0 ;  /* 0x000000021b067824 */ /* 0x000fe200078e0200 */
[----:B------:R-:W1:Y:S04]  /*bed0*/  LDCU UR6, c[0x0][0x39c] ;  /* 0x00007380ff0677ac */ /* 0x000e680008000800 */
[----:B------:R-:W-:-:S02]  /*bee0*/  LEA R20, P6, R6, R3, 0x1 ;  /* 0x0000000306147211 */ /* 0x000fc400078c08ff */
[----:B--2---:R-:W-:-:S05]  /*bef0*/  PRMT R7, R21, 0x7632, R7 ;  /* 0x0000763215077816 */ /* 0x004fca0000000007 */
[----:B------:R2:W-:Y:S01]  /*bf00*/  @P2 STG.E.U16 desc[UR8][R4.64], R7 ;  /* 0x0000000704002986 */ /* 0x0005e2000c101508 */
[----:B------:R-:W-:Y:S01]  /*bf10*/  ISETP.LT.AND P2, PT, R24, UR5, !P0 ;  /* 0x0000000518007c0c */ /* 0x000fe2000c741270 */
[----:B------:R-:W-:Y:S01]  /*bf20*/  IMAD R0, R27, 0x2, R6 ;  /* 0x000000021b007824 */ /* 0x000fe200078e0206 */
[----:B------:R-:W-:Y:S01]  /*bf30*/  LEA.HI.X.SX32 R21, R6, R2, 0x1, P6 ;  /* 0x0000000206157211 */ /* 0x000fe200030f0eff */
[----:B------:R-:W4:Y:S01]  /*bf40*/  LDL.LU R24, [R1+0xb8] ;  /* 0x0000b80001187983 */ /* 0x000f220000300800 */
[----:B------:R-:W5:Y:S03]  /*bf50*/  LDCU UR5, c[0x0][0x39c] ;  /* 0x00007380ff0577ac */ /* 0x000f660008000800 */
[----:B--2---:R-:W2:Y:S01]  /*bf60*/  LDL.LU R5, [R1+0xb0] ;  /* 0x0000b00001057983 */ /* 0x004ea20000300800 */
[----:B---3--:R-:W-:-:S03]  /*bf70*/  PRMT R7, R26, 0x7632, R7 ;  /* 0x000076321a077816 */ /* 0x008fc60000000007 */
[----:B------:R-:W3:Y:S04]  /*bf80*/  LDL.LU R23, [R1+0x20] ;  /* 0x0000200001177983 */ /* 0x000ee80000300800 */
[----:B------:R-:W-:Y:S01]  /*bf90*/  @P3 STG.E.U16 desc[UR8][R20.64], R7 ;  /* 0x0000000714003986 */ /* 0x000fe2000c101508 */
[----:B0-----:R-:W-:Y:S01]  /*bfa0*/  ISETP.LT.AND P3, PT, R28, UR4, !P0 ;  /* 0x000000041c007c0c */ /* 0x001fe2000c761270 */
[----:B------:R-:W3:Y:S02]  /*bfb0*/  LDCU UR4, c[0x0][0x39c] ;  /* 0x00007380ff0477ac */ /* 0x000ee40008000800 */
[----:B------:R-:W3:Y:S04]  /*bfc0*/  LDL.LU R26, [R1+0x24] ;  /* 0x00002400011a7983 */ /* 0x000ee80000300800 */
[----:B------:R-:W3:Y:S01]  /*bfd0*/  LDL.LU R28, [R1+0xb4] ;  /* 0x0000b400011c7983 */ /* 0x000ee20000300800 */
[----:B------:R-:W-:-:S02]  /*bfe0*/  LEA R4, P6, R0, R3, 0x1 ;  /* 0x0000000300047211 */ /* 0x000fc400078c08ff */
[----:B--2---:R-:W-:Y:S02]  /*bff0*/  PRMT R6, R5, 0x7632, R6 ;  /* 0x0000763205067816 */ /* 0x004fe40000000006 */
[----:B------:R-:W-:Y:S01]  /*c000*/  LEA.HI.X.SX32 R5, R0, R2, 0x1, P6 ;  /* 0x0000000200057211 */ /* 0x000fe200030f0eff */
[----:B------:R-:W-:-:S04]  /*c010*/  IMAD R0, R27, 0x2, R0 ;  /* 0x000000021b007824 */ /* 0x000fc800078e0200 */
[----:B------:R0:W-:Y:S02]  /*c020*/  @P4 STG.E.U16 desc[UR8][R4.64], R6 ;  /* 0x0000000604004986 */ /* 0x0001e4000c101508 */
[-C--:B0-----:R-:W-:Y:S01]  /*c030*/  LEA R6, P6, R0, R3.reuse, 0x1 ;  /* 0x0000000300067211 */ /* 0x081fe200078c08ff */
[C---:B------:R-:W-:Y:S01]  /*c040*/  IMAD R5, R27.reuse, 0x2, R0 ;  /* 0x000000021b057824 */ /* 0x040fe200078e0200 */
[----:B---3--:R-:W-:Y:S02]  /*c050*/  PRMT R20, R28, 0x7632, R20 ;  /* 0x000076321c147816 */ /* 0x008fe40000000014 */
[----:B------:R-:W-:Y:S01]  /*c060*/  LEA.HI.X.SX32 R7, R0, R2, 0x1, P6 ;  /* 0x0000000200077211 */ /* 0x000fe200030f0eff */
[----:B------:R-:W-:Y:S01]  /*c070*/  IMAD R0, R27, 0x2, R5 ;  /* 0x000000021b007824 */ /* 0x000fe200078e0205 */
[----:B------:R-:W-:-:S03]  /*c080*/  LEA R4, P6, R5, R3, 0x1 ;  /* 0x0000000305047211 */ /* 0x000fc600078c08ff */
[----:B------:R0:W-:Y:S01]  /*c090*/  @P5 STG.E.U16 desc[UR8][R6.64], R20 ;  /* 0x0000001406005986 */ /* 0x0001e2000c101508 */
[----:B------:R-:W-:Y:S02]  /*c0a0*/  LEA.HI.X.SX32 R5, R5, R2, 0x1, P6 ;  /* 0x0000000205057211 */ /* 0x000fe400030f0eff */
[----:B----4-:R-:W-:Y:S02]  /*c0b0*/  PRMT R21, R24, 0x7632, R21 ;  /* 0x0000763218157816 */ /* 0x010fe40000000015 */
[----:B-1----:R-:W-:Y:S01]  /*c0c0*/  ISETP.LT.AND P4, PT, R29, UR6, !P0 ;  /* 0x000000061d007c0c */ /* 0x002fe2000c781270 */
[----:B------:R-:W1:Y:S01]  /*c0d0*/  LDCU UR6, c[0x0][0x39c] ;  /* 0x00007380ff0677ac */ /* 0x000e620008000800 */
[----:B------:R-:W2:Y:S01]  /*c0e0*/  LDL.LU R29, [R1+0x28] ;  /* 0x00002800011d7983 */ /* 0x000ea20000300800 */
[----:B0-----:R-:W-:Y:S02]  /*c0f0*/  LEA R6, P6, R0, R3, 0x1 ;  /* 0x0000000300067211 */ /* 0x001fe400078c08ff */
[----:B------:R-:W-:-:S02]  /*c100*/  PRMT R20, R25, 0x7632, R20 ;  /* 0x0000763219147816 */ /* 0x000fc40000000014 */
[----:B------:R-:W-:Y:S02]  /*c110*/  LEA.HI.X.SX32 R7, R0, R2, 0x1, P6 ;  /* 0x0000000200077211 */ /* 0x000fe400030f0eff */
[----:B-----5:R-:W-:Y:S01]  /*c120*/  ISETP.LT.AND P5, PT, R22, UR5, !P0 ;  /* 0x0000000516007c0c */ /* 0x020fe2000c7a1270 */
[----:B------:R-:W-:Y:S01]  /*c130*/  @P2 STG.E.U16 desc[UR8][R4.64], R21 ;  /* 0x0000001504002986 */ /* 0x000fe2000c101508 */
[----:B------:R-:W2:Y:S03]  /*c140*/  LDCU UR5, c[0x0][0x39c] ;  /* 0x00007380ff0577ac */ /* 0x000ea60008000800 */
[----:B------:R-:W3:Y:S04]  /*c150*/  LDL.LU R22, [R1+0x98] ;  /* 0x0000980001167983 */ /* 0x000ee80000300800 */
[----:B------:R-:W4:Y:S04]  /*c160*/  LDL.LU R25, [R1+0x2c] ;  /* 0x00002c0001197983 */ /* 0x000f280000300800 */
[----:B------:R-:W5:Y:S04]  /*c170*/  LDL.LU R28, [R1+0x30] ;  /* 0x00003000011c7983 */ /* 0x000f680000300800 */
[----:B------:R-:W2:Y:S04]  /*c180*/  LDL.LU R24, [R1+0x9c] ;  /* 0x00009c0001187983 */ /* 0x000ea80000300800 */
[----:B------:R0:W-:Y:S04]  /*c190*/  @P3 STG.E.U16 desc[UR8][R6.64], R20 ;  /* 0x0000001406003986 */ /* 0x0001e8000c101508 */
[----:B0-----:R-:W2:Y:S01]  /*c1a0*/  LDL.LU R6, [R1+0x90] ;  /* 0x0000900001067983 */ /* 0x001ea20000300800 */
[----:B------:R-:W-:-:S05]  /*c1b0*/  IMAD R0, R27, 0x2, R0 ;  /* 0x000000021b007824 */ /* 0x000fca00078e0200 */
[----:B------:R-:W-:-:S04]  /*c1c0*/  LEA R4, P6, R0, R3, 0x1 ;  /* 0x0000000300047211 */ /* 0x000fc800078c08ff */
[----:B------:R-:W-:Y:S02]  /*c1d0*/  LEA.HI.X.SX32 R5, R0, R2, 0x1, P6 ;  /* 0x0000000200057211 */ /* 0x000fe400030f0eff */
[----:B------:R-:W-:Y:S01]  /*c1e0*/  ISETP.LT.AND P2, PT, R23, UR4, !P0 ;  /* 0x0000000417007c0c */ /* 0x000fe2000c741270 */
[----:B------:R-:W4:Y:S01]  /*c1f0*/  LDCU UR4, c[0x0][0x39c] ;  /* 0x00007380ff0477ac */ /* 0x000f220008000800 */
[----:B-1----:R-:W-:Y:S01]  /*c200*/  ISETP.LT.AND P3, PT, R26, UR6, !P0 ;  /* 0x000000061a007c0c */ /* 0x002fe2000c761270 */
[----:B------:R-:W3:Y:S01]  /*c210*/  LDL.LU R23, [R1+0x34] ;  /* 0x0000340001177983 */ /* 0x000ee20000300800 */
[----:B--2---:R-:W-:-:S03]  /*c220*/  PRMT R20, R6, 0x7632, R20 ;  /* 0x0000763206147816 */ /* 0x004fc60000000014 */
[----:B------:R-:W2:Y:S01]  /*c230*/  LDL R26, [R1+0x10] ;  /* 0x00001000011a7983 */ /* 0x000ea20000100800 */
[----:B------:R-:W-:Y:S01]  /*c240*/  IMAD R7, R27, 0x2, R0 ;  /* 0x000000021b077824 */ /* 0x000fe200078e0200 */
[----:B------:R-:W5:Y:S02]  /*c250*/  LDCU UR6, c[0x0][0x39c] ;  /* 0x00007380ff0677ac */ /* 0x000f640008000800 */
[----:B------:R0:W-:Y:S01]  /*c260*/  @P4 STG.E.U16 desc[UR8][R4.64], R20 ;  /* 0x0000001404004986 */ /* 0x0001e2000c101508 */
[----:B------:R-:W-:Y:S02]  /*c270*/  ISETP.LT.AND P4, PT, R29, UR5, !P0 ;  /* 0x000000051d007c0c */ /* 0x000fe4000c781270 */
[----:B------:R-:W-:Y:S01]  /*c280*/  LEA R6, P6, R7, R3, 0x1 ;  /* 0x0000000307067211 */ /* 0x000fe200078c08ff */
[----:B------:R-:W2:Y:S01]  /*c290*/  LDL.LU R29, [R1+0x14] ;  /* 0x00001400011d7983 */ /* 0x000ea20000300800 */
[----:B------:R-:W-:Y:S01]  /*c2a0*/  IMAD R0, R27, 0x2, R7 ;  /* 0x000000021b007824 */ /* 0x000fe200078e0207 */
[----:B------:R-:W1:Y:S02]  /*c2b0*/  LDCU UR5, c[0x0][0x39c] ;  /* 0x00007380ff0577ac */ /* 0x000e640008000800 */
[----:B0-----:R-:W2:Y:S01]  /*c2c0*/  LDL.LU R5, [R1+0x94] ;  /* 0x0000940001057983 */ /* 0x001ea20000300800 */
[----:B---3--:R-:W-:-:S03]  /*c2d0*/  PRMT R20, R22, 0x7632, R20 ;  /* 0x0000763216147816 */ /* 0x008fc60000000014 */
[----:B------:R-:W3:Y:S01]  /*c2e0*/  LDL R22, [R1+0x18] ;  /* 0x0000180001167983 */ /* 0x000ee20000100800 */
[----:B------:R-:W-:Y:S02]  /*c2f0*/  LEA.HI.X.SX32 R7, R7, R2, 0x1, P6 ;  /* 0x0000000207077211 */ /* 0x000fe400030f0eff */
[----:B------:R-:W-:Y:S02]  /*c300*/  LEA R4, P6, R0, R3, 0x1 ;  /* 0x0000000300047211 */ /* 0x000fe400078c08ff */
[----:B--2---:R-:W-:-:S05]  /*c310*/  PRMT R21, R5, 0x7632, R21 ;  /* 0x0000763205157816 */ /* 0x004fca0000000015 */
[----:B------:R0:W-:Y:S01]  /*c320*/  @P5 STG.E.U16 desc[UR8][R6.64], R21 ;  /* 0x0000001506005986 */ /* 0x0001e2000c101508 */
[----:B----4-:R-:W-:Y:S01]  /*c330*/  ISETP.LT.AND P5, PT, R25, UR4, !P0 ;  /* 0x0000000419007c0c */ /* 0x010fe2000c7a1270 */
[----:B------:R-:W2:Y:S02]  /*c340*/  LDCU UR4, c[0x0][0x39c] ;  /* 0x00007380ff0477ac */ /* 0x000ea40008000800 */
[----:B------:R-:W4:Y:S01]  /*c350*/  LDL.LU R25, [R1+0x1c] ;  /* 0x00001c0001197983 */ /* 0x000f220000300800 */
[----:B------:R-:W-:Y:S01]  /*c360*/  LEA.HI.X.SX32 R5, R0, R2, 0x1, P6 ;  /* 0x0000000200057211 */ /* 0x000fe200030f0eff */
[----:B------:R-:W-:-:S04]  /*c370*/  IMAD R0, R27, 0x2, R0 ;  /* 0x000000021b007824 */ /* 0x000fc800078e0200 */
[----:B------:R1:W-:Y:S01]  /*c380*/  @P2 STG.E.U16 desc[UR8][R4.64], R20 ;  /* 0x0000001404002986 */ /* 0x0003e2000c101508 */
[----:B0-----:R-:W-:Y:S01]  /*c390*/  IMAD R7, R27, 0x2, R0 ;  /* 0x000000021b077824 */ /* 0x001fe200078e0200 */
[----:B------:R-:W0:Y:S01]  /*c3a0*/  LDC R21, c[0x0][0x3b8] ;  /* 0x0000ee00ff157b82 */ /* 0x000e220000000800 */
[----:B-1----:R-:W-:Y:S02]  /*c3b0*/  LEA R4, P6, R0, R3, 0x1 ;  /* 0x0000000300047211 */ /* 0x002fe400078c08ff */
[----:B------:R-:W-:Y:S02]  /*c3c0*/  PRMT R20, R24, 0x7632, R20 ;  /* 0x0000763218147816 */ /* 0x000fe40000000014 */
[----:B------:R-:W-:-:S03]  /*c3d0*/  LEA.HI.X.SX32 R5, R0, R2, 0x1, P6 ;  /* 0x0000000200057211 */ /* 0x000fc600030f0eff */
[----:B------:R-:W1:Y:S01]  /*c3e0*/  LDC R24, c[0x0][0x3b8] ;  /* 0x0000ee00ff187b82 */ /* 0x000e620000000800 */
[-C--:B------:R-:W-:Y:S01]  /*c3f0*/  LEA R6, P6, R7, R3.reuse, 0x1 ;  /* 0x0000000307067211 */ /* 0x080fe200078c08ff */
[----:B------:R-:W-:Y:S01]  /*c400*/  IMAD R0, R27, 0x2, R7 ;  /* 0x000000021b007824 */ /* 0x000fe200078e0207 */
[----:B-----5:R-:W-:Y:S01]  /*c410*/  ISETP.LT.AND P2, PT, R28, UR6, !P0 ;  /* 0x000000061c007c0c */ /* 0x020fe2000c741270 */
[----:B------:R5:W-:Y:S01]  /*c420*/  @P3 STG.E.U16 desc[UR8][R4.64], R20 ;  /* 0x0000001404003986 */ /* 0x000be2000c101508 */
[----:B------:R-:W-:Y:S01]  /*c430*/  LEA.HI.X.SX32 R7, R7, R2, 0x1, P6 ;  /* 0x0000000207077211 */ /* 0x000fe200030f0eff */
[----:B------:R-:W0:Y:S01]  /*c440*/  LDCU UR6, c[0x0][0x39c] ;  /* 0x00007380ff0677ac */ /* 0x000e220008000800 */
[----:B------:R-:W-:Y:S02]  /*c450*/  ISETP.LT.AND P3, PT, R23, UR5, !P0 ;  /* 0x0000000517007c0c */ /* 0x000fe4000c761270 */
[----:B------:R-:W1:Y:S01]  /*c460*/  LDC R23, c[0x0][0x3b8] ;  /* 0x0000ee00ff177b82 */ /* 0x000e620000000800 */
[----:B------:R-:W0:Y:S01]  /*c470*/  LDCU UR5, c[0x0][0x39c] ;  /* 0x00007380ff0577ac */ /* 0x000e220008000800 */
[----:B------:R2:W-:Y:S01]  /*c480*/  @P4 STG.E.U16 desc[UR8][R6.64], R26 ;  /* 0x0000001a06004986 */ /* 0x0005e2000c101508 */
[----:B-----5:R-:W-:Y:S01]  /*c490*/  LEA R4, P6, R0, R3, 0x1 ;  /* 0x0000000300047211 */ /* 0x020fe200078c08ff */
[----:B--2---:R-:W-:-:S03]  /*c4a0*/  IMAD R7, R27, 0x2, R0 ;  /* 0x000000021b077824 */ /* 0x004fc600078e0200 */
[-C--:B------:R-:W-:Y:S02]  /*c4b0*/  LEA.HI.X.SX32 R5, R0, R2.reuse, 0x1, P6 ;  /* 0x0000000200057211 */ /* 0x080fe400030f0eff */
[-C--:B------:R-:W-:Y:S01]  /*c4c0*/  LEA R6, P6, R7, R3.reuse, 0x1 ;  /* 0x0000000307067211 */ /* 0x080fe200078c08ff */
[----:B------:R-:W-:Y:S01]  /*c4d0*/  IMAD R0, R27, 0x2, R7 ;  /* 0x000000021b007824 */ /* 0x000fe200078e0207 */
[----:B------:R-:W-:Y:S01]  /*c4e0*/  ISETP.LT.AND P4, PT, R8, UR4, !P0 ;  /* 0x0000000408007c0c */ /* 0x000fe2000c781270 */
[----:B------:R2:W-:Y:S01]  /*c4f0*/  @P5 STG.E.U16 desc[UR8][R4.64], R29 ;  /* 0x0000001d04005986 */ /* 0x0005e2000c101508 */
[-C--:B------:R-:W-:Y:S01]  /*c500*/  LEA.HI.X.SX32 R7, R7, R2.reuse, 0x1, P6 ;  /* 0x0000000207077211 */ /* 0x080fe200030f0eff */
[----:B------:R-:W5:Y:S02]  /*c510*/  LDCU UR4, c[0x0][0x39c] ;  /* 0x00007380ff0477ac */ /* 0x000f640008000800 */
[----:B------:R-:W5:Y:S01]  /*c520*/  LDL.LU R8, [R1+0x424] ;  /* 0x0004240001087983 */ /* 0x000f620000300800 */
[----:B0-----:R-:W-:Y:S01]  /*c530*/  ISETP.LT.AND P5, PT, R9, UR6, !P0 ;  /* 0x0000000609007c0c */ /* 0x001fe2000c7a1270 */
[----:B------:R-:W-:Y:S01]  /*c540*/  IMAD R20, R27, 0x2, R0 ;  /* 0x000000021b147824 */ /* 0x000fe200078e0200 */
[----:B------:R-:W0:Y:S01]  /*c550*/  LDCU UR6, c[0x0][0x39c] ;  /* 0x00007380ff0677ac */ /* 0x000e220008000800 */
[----:B---3--:R3:W-:Y:S01]  /*c560*/  @P2 STG.E.U16 desc[UR8][R6.64], R22 ;  /* 0x0000001606002986 */ /* 0x0087e2000c101508 */
[----:B------:R-:W-:Y:S01]  /*c570*/  ISETP.LT.AND P2, PT, R10, UR5, !P0 ;  /* 0x000000050a007c0c */ /* 0x000fe2000c741270 */
[----:B------:R-:W0:Y:S01]  /*c580*/  LDCU UR5, c[0x0][0x39c] ;  /* 0x00007380ff0577ac */ /* 0x000e220008000800 */
[CC--:B--2---:R-:W-:Y:S01]  /*c590*/  LEA R4, P6, R0.reuse, R3.reuse, 0x1 ;  /* 0x0000000300047211 */ /* 0x0c4fe200078c08ff */
[----:B------:R-:W2:Y:S04]  /*c5a0*/  LDL.LU R26, [R1+0x48] ;  /* 0x00004800011a7983 */ /* 0x000ea80000300800 */
[----:B------:R-:W2:Y:S01]  /*c5b0*/  LDL.LU R9, [R1+0x420] ;  /* 0x0004200001097983 */ /* 0x000ea20000300800 */
[----:B------:R-:W-:Y:S01]  /*c5c0*/  LEA.HI.X.SX32 R5, R0, R2, 0x1, P6 ;  /* 0x0000000200057211 */ /* 0x000fe200030f0eff */
[----:B---3--:R-:W3:Y:S02]  /*c5d0*/  LDC R22, c[0x0][0x3b8] ;  /* 0x0000ee00ff167b82 */ /* 0x008ee40000000800 */
[----:B------:R-:W3:Y:S01]  /*c5e0*/  LDL.LU R10, [R1+0x41c] ;  /* 0x00041c00010a7983 */ /* 0x000ee20000300800 */
[----:B------:R-:W-:-:S04]  /*c5f0*/  LEA R6, P6, R20, R3, 0x1 ;  /* 0x0000000314067211 */ /* 0x000fc800078c08ff */
[----:B------:R-:W-:Y:S01]  /*c600*/  LEA.HI.X.SX32 R7, R20, R2, 0x1, P6 ;  /* 0x0000000214077211 */ /* 0x000fe200030f0eff */
[----:B----4-:R4:W-:Y:S01]  /*c610*/  @P3 STG.E.U16 desc[UR8][R4.64], R25 ;  /* 0x0000001904003986 */ /* 0x0109e2000c101508 */
[----:B-----5:R-:W-:Y:S01]  /*c620*/  ISETP.LT.AND P3, PT, R11, UR4, !P0 ;  /* 0x000000040b007c0c */ /* 0x020fe2000c761270 */
[----:B------:R-:W5:Y:S02]  /*c630*/  LDCU UR4, c[0x0][0x39c] ;  /* 0x00007380ff0477ac */ /* 0x000f640008000800 */
[----:B------:R-:W5:Y:S01]  /*c640*/  LDL.LU R11, [R1+0x418] ;  /* 0x00041800010b7983 */ /* 0x000f620000300800 */
[----:B----4-:R-:W-:-:S05]  /*c650*/  IMAD R5, R27, 0x2, R20 ;  /* 0x000000021b057824 */ /* 0x010fca00078e0214 */
[----:B------:R-:W-:Y:S01]  /*c660*/  LEA R4, P6, R5, R3, 0x1 ;  /* 0x0000000305047211 */ /* 0x000fe200078c08ff */
[----:B------:R-:W-:-:S03]  /*c670*/  IMAD R0, R27, 0x2, R5 ;  /* 0x000000021b007824 */ /* 0x000fc600078e0205 */
[----:B------:R-:W-:Y:S02]  /*c680*/  LEA.HI.X.SX32 R5, R5, R2, 0x1, P6 ;  /* 0x0000000205057211 */ /* 0x000fe400030f0eff */
[----:B0-----:R-:W-:Y:S01]  /*c690*/  ISETP.LT.AND P6, PT, R12, UR5, !P0 ;  /* 0x000000050c007c0c */ /* 0x001fe2000c7c1270 */
[----:B------:R-:W-:Y:S01]  /*c6a0*/  IMAD R20, R27, 0x2, R0 ;  /* 0x000000021b147824 */ /* 0x000fe200078e0200 */
[----:B------:R-:W4:Y:S01]  /*c6b0*/  LDL.LU R12, [R1+0x414] ;  /* 0x00041400010c7983 */ /* 0x000f220000300800 */
[----:B------:R-:W0:Y:S03]  /*c6c0*/  LDCU UR5, c[0x0][0x39c] ;  /* 0x00007380ff0577ac */ /* 0x000e260008000800 */
[----:B------:R0:W-:Y:S02]  /*c6d0*/  @P4 STG.E.U16 desc[UR8][R6.64], R8 ;  /* 0x0000000806004986 */ /* 0x0001e4000c101508 */
[----:B0-----:R-:W-:-:S02]  /*c6e0*/  LEA R6, P4, R0, R3, 0x1 ;  /* 0x0000000300067211 */ /* 0x001fc400078808ff */
[----:B--2---:R0:W-:Y:S02]  /*c6f0*/  @P5 STG.E.U16 desc[UR8][R4.64], R9 ;  /* 0x0000000904005986 */ /* 0x0041e4000c101508 */
[----:B------:R-:W-:Y:S01]  /*c700*/  LEA.HI.X.SX32 R7, R0, R2, 0x1, P4 ;  /* 0x0000000200077211 */ /* 0x000fe200020f0eff */
[----:B------:R-:W-:Y:S01]  /*c710*/  IMAD R0, R27, 0x2, R20 ;  /* 0x000000021b007824 */ /* 0x000fe200078e0214 */
[----:B------:R-:W-:Y:S01]  /*c720*/  ISETP.LT.AND P4, PT, R26, UR6, !P0 ;  /* 0x000000061a007c0c */ /* 0x000fe2000c781270 */
[----:B------:R-:W2:Y:S02]  /*c730*/  LDCU UR6, c[0x0][0x39c] ;  /* 0x00007380ff0677ac */ /* 0x000ea40008000800 */
[----:B---3--:R3:W-:Y:S01]  /*c740*/  @P2 STG.E.U16 desc[UR8][R6.64], R10 ;  /* 0x0000000a06002986 */ /* 0x0087e2000c101508 */
[----:B0-----:R-:W-:-:S04]  /*c750*/  LEA R4, P5, R20, R3, 0x1 ;  /* 0x0000000314047211 */ /* 0x001fc800078a08ff */
[-C--:B------:R-:W-:Y:S02]  /*c760*/  LEA.HI.X.SX32 R5, R20, R2.reuse, 0x1, P5 ;  /* 0x0000000214057211 */ /* 0x080fe400028f0eff */
[----:B------:R-:W-:Y:S01]  /*c770*/  ISETP.LT.AND P2, PT, R13, UR7, !P0 ;  /* 0x000000070d007c0c */ /* 0x000fe2000c741270 */
[----:B------:R-:W0:Y:S01]  /*c780*/  LDC R20, c[0x0][0x3b8] ;  /* 0x0000ee00ff147b82 */ /* 0x000e220000000800 */
[----:B---3--:R-:W-:Y:S01]  /*c790*/  LEA R6, P5, R0, R3, 0x1 ;  /* 0x0000000300067211 */ /* 0x008fe200078a08ff */
[----:B------:R-:W3:Y:S01]  /*c7a0*/  LDL.LU R13, [R1+0x410] ;  /* 0x00041000010d7983 */ /* 0x000ee20000300800 */
[----:B------:R-:W-:Y:S01]  /*c7b0*/  PRMT R8, R8, 0x7632, R8 ;  /* 0x0000763208087816 */ /* 0x000fe20000000008 */
[----:B------:R-:W0:Y:S01]  /*c7c0*/  LDCU UR7, c[0x0][0x39c] ;  /* 0x00007380ff0777ac */ /* 0x000e220008000800 */
[----:B------:R-:W-:Y:S02]  /*c7d0*/  LEA.HI.X.SX32 R7, R0, R2, 0x1, P5 ;  /* 0x0000000200077211 */ /* 0x000fe400028f0eff */
[----:B-----5:R-:W-:Y:S01]  /*c7e0*/  ISETP.LT.AND P5, PT, R14, UR4, !P0 ;  /* 0x000000040e007c0c */ /* 0x020fe2000c7a1270 */
[----:B------:R-:W5:Y:S01]  /*c7f0*/  LDCU UR4, c[0x0][0x39c] ;  /* 0x00007380ff0477ac */ /* 0x000f620008000800 */
[----:B------:R-:W-:Y:S01]  /*c800*/  IMAD R0, R27, 0x2, R0 ;  /* 0x000000021b007824 */ /* 0x000fe200078e0200 */
[----:B------:R-:W2:Y:S04]  /*c810*/  LDL.LU R14, [R1+0x40c] ;  /* 0x00040c00010e7983 */ /* 0x000ea80000300800 */
[----:B------:R0:W-:Y:S01]  /*c820*/  @P3 STG.E.U16 desc[UR8][R4.64], R11 ;  /* 0x0000000b04003986 */ /* 0x0001e2000c101508 */
[----:B------:R-:W-:-:S03]  /*c830*/  ISETP.LT.AND P3, PT, R15, UR10, !P0 ;  /* 0x0000000a0f007c0c */ /* 0x000fc6000c761270 */
[----:B------:R-:W2:Y:S01]  /*c840*/  LDL.LU R15, [R1+0x408] ;  /* 0x00040800010f7983 */ /* 0x000ea20000300800 */
[----:B0-----:R-:W-:-:S03]  /*c850*/  IMAD R5, R27, 0x2, R0 ;  /* 0x000000021b057824 */ /* 0x001fc600078e0200 */
[----:B----4-:R0:W-:Y:S02]  /*c860*/  @P4 STG.E.U16 desc[UR8][R6.64], R12 ;  /* 0x0000000c06004986 */ /* 0x0101e4000c101508 */
[----:B0-----:R-:W-:-:S04]  /*c870*/  LEA R6, P4, R0, R3, 0x1 ;  /* 0x0000000300067211 */ /* 0x001fc800078808ff */
[----:B------:R-:W-:Y:S02]  /*c880*/  LEA.HI.X.SX32 R7, R0, R2, 0x1, P4 ;  /* 0x0000000200077211 */ /* 0x000fe400020f0eff */
[----:B------:R-:W-:Y:S01]  /*c890*/  LEA R4, P4, R5, R3, 0x1 ;  /* 0x0000000305047211 */ /* 0x000fe200078808ff */
[----:B------:R-:W-:-:S03]  /*c8a0*/  IMAD R0, R27, 0x2, R5 ;  /* 0x000000021b007824 */ /* 0x000fc600078e0205 */
[----:B------:R-:W-:Y:S02]  /*c8b0*/  LEA.HI.X.SX32 R5, R5, R2, 0x1, P4 ;  /* 0x0000000205057211 */ /* 0x000fe400020f0eff */
[----:B-----5:R-:W-:Y:S01]  /*c8c0*/  ISETP.LT.AND P4, PT, R16, UR4, !P0 ;  /* 0x0000000410007c0c */ /* 0x020fe2000c781270 */
[----:B------:R-:W0:Y:S01]  /*c8d0*/  LDCU UR4, c[0x0][0x39c] ;  /* 0x00007380ff0477ac */ /* 0x000e220008000800 */
[----:B------:R-:W4:Y:S04]  /*c8e0*/  LDL.LU R16, [R1+0x404] ;  /* 0x0004040001107983 */ /* 0x000f280000300800 */
[----:B---3--:R3:W-:Y:S02]  /*c8f0*/  @P6 STG.E.U16 desc[UR8][R6.64], R13 ;  /* 0x0000000d06006986 */ /* 0x0087e4000c101508 */
[----:B---3--:R-:W-:-:S04]  /*c900*/  LEA R6, P6, R0, R3, 0x1 ;  /* 0x0000000300067211 */ /* 0x008fc800078c08ff */
[----:B------:R-:W-:Y:S01]  /*c910*/  LEA.HI.X.SX32 R7, R0, R2, 0x1, P6 ;  /* 0x0000000200077211 */ /* 0x000fe200030f0eff */
[----:B------:R-:W-:Y:S01]  /*c920*/  IMAD R0, R27, 0x2, R0 ;  /* 0x000000021b007824 */ /* 0x000fe200078e0200 */
[----:B--2---:R2:W-:Y:S01]  /*c930*/  @P2 STG.E.U16 desc[UR8][R4.64], R14 ;  /* 0x0000000e04002986 */ /* 0x0045e2000c101508 */
[----:B------:R-:W-:Y:S01]  /*c940*/  ISETP.LT.AND P2, PT, R17, UR5, !P0 ;  /* 0x0000000511007c0c */ /* 0x000fe2000c741270 */
[----:B------:R-:W3:Y:S02]  /*c950*/  LDCU UR5, c[0x0][0x39c] ;  /* 0x00007380ff0577ac */ /* 0x000ee40008000800 */
[----:B------:R-:W5:Y:S01]  /*c960*/  LDL.LU R17, [R1+0x400] ;  /* 0x0004000001117983 */ /* 0x000f620000300800 */
[----:B--2---:R-:W-:-:S04]  /*c970*/  LEA R4, P6, R0, R3, 0x1 ;  /* 0x0000000300047211 */ /* 0x004fc800078c08ff */
[----:B------:R-:W-:Y:S01]  /*c980*/  LEA.HI.X.SX32 R5, R0, R2, 0x1, P6 ;  /* 0x0000000200057211 */ /* 0x000fe200030f0eff */
[----:B------:R2:W-:Y:S01]  /*c990*/  @P5 STG.E.U16 desc[UR8][R6.64], R15 ;  /* 0x0000000f06005986 */ /* 0x0005e2000c101508 */
[----:B------:R-:W-:Y:S01]  /*c9a0*/  ISETP.LT.AND P5, PT, R18, UR6, !P0 ;  /* 0x0000000612007c0c */ /* 0x000fe2000c7a1270 */
[----:B------:R-:W0:Y:S02]  /*c9b0*/  LDCU UR6, c[0x0][0x39c] ;  /* 0x00007380ff0677ac */ /* 0x000e240008000800 */
[----:B------:R-:W3:Y:S04]  /*c9c0*/  LDL.LU R18, [R1+0x3fc] ;  /* 0x0003fc0001127983 */ /* 0x000ee80000300800 */
[----:B------:R-:W3:Y:S01]  /*c9d0*/  LDL.LU R27, [R1+0x74] ;  /* 0x00007400011b7983 */ /* 0x000ee20000300800 */
[----:B--2---:R-:W-:-:S04]  /*c9e0*/  IMAD R7, R20, 0x2, R0 ;  /* 0x0000000214077824 */ /* 0x004fc800078e0200 */
[----:B-1----:R-:W-:Y:S01]  /*c9f0*/  IMAD R0, R24, 0x2, R7 ;  /* 0x0000000218007824 */ /* 0x002fe200078e0207 */
[CC--:B------:R-:W-:Y:S01]  /*ca00*/  LEA R6, P6, R7.reuse, R3.reuse, 0x1 ;  /* 0x0000000307067211 */ /* 0x0c0fe200078c08ff */
[----:B------:R-:W1:Y:S03]  /*ca10*/  LDC R24, c[0x0][0x3b8] ;  /* 0x0000ee00ff187b82 */ /* 0x000e660000000800 */
[----:B------:R-:W-:Y:S01]  /*ca20*/  LEA.HI.X.SX32 R7, R7, R2, 0x1, P6 ;  /* 0x0000000207077211 */ /* 0x000fe200030f0eff */
[----:B------:R-:W-:Y:S01]  /*ca30*/  IMAD R20, R22, 0x2, R0 ;  /* 0x0000000216147824 */ /* 0x000fe200078e0200 */
[----:B----4-:R2:W-:Y:S01]  /*ca40*/  @P3 STG.E.U16 desc[UR8][R4.64], R16 ;  /* 0x0000001004003986 */ /* 0x0105e2000c101508 */
[----:B0-----:R-:W-:Y:S01]  /*ca50*/  ISETP.LT.AND P3, PT, R19, UR4, !P0 ;  /* 0x0000000413007c0c */ /* 0x001fe2000c761270 */
[----:B------:R-:W0:Y:S02]  /*ca60*/  LDCU UR4, c[0x0][0x39c] ;  /* 0x00007380ff0477ac */ /* 0x000e240008000800 */
[----:B------:R-:W4:Y:S04]  /*ca70*/  LDL.LU R19, [R1+0x3f8] ;  /* 0x0003f80001137983 */ /* 0x000f280000300800 */
[----:B------:R-:W3:Y:S01]  /*ca80*/  LDL.LU R28, [R1+0x78] ;  /* 0x00007800011c7983 */ /* 0x000ee20000300800 */
[----:B--2---:R-:W-:-:S03]  /*ca90*/  LEA R4, P6, R0, R3, 0x1 ;  /* 0x0000000300047211 */ /* 0x004fc600078c08ff */
[----:B------:R-:W2:Y:S01]  /*caa0*/  LDL.LU R26, [R1+0x7c] ;  /* 0x00007c00011a7983 */ /* 0x000ea20000300800 */
[----:B------:R-:W-:-:S03]  /*cab0*/  LEA.HI.X.SX32 R5, R0, R2, 0x1, P6 ;  /* 0x0000000200057211 */ /* 0x000fc600030f0eff */
[----:B------:R-:W2:Y:S04]  /*cac0*/  LDL.LU R22, [R1+0x70] ;  /* 0x0000700001167983 */ /* 0x000ea80000300800 */
[----:B------:R-:W3:Y:S04]  /*cad0*/  LDL.LU R0, [R1+0x6c] ;  /* 0x00006c0001007983 */ /* 0x000ee80000300800 */
[----:B-----5:R5:W-:Y:S01]  /*cae0*/  @P4 STG.E.U16 desc[UR8][R6.64], R17 ;  /* 0x0000001106004986 */ /* 0x020be2000c101508 */
[----:B---3--:R-:W-:Y:S01]  /*caf0*/  ISETP.LT.AND P4, PT, R0, UR5, !P0 ;  /* 0x0000000500007c0c */ /* 0x008fe2000c781270 */
[----:B------:R-:W-:Y:S01]  /*cb00*/  IMAD R0, R21, 0x2, R20 ;  /* 0x0000000215007824 */ /* 0x000fe200078e0214 */
[CC--:B-----5:R-:W-:Y:S01]  /*cb10*/  LEA R6, P6, R20.reuse, R3.reuse, 0x1 ;  /* 0x0000000314067211 */ /* 0x0e0fe200078c08ff */
[----:B------:R-:W3:Y:S01]  /*cb20*/  LDL.LU R21, [R1+0x10] ;  /* 0x0000100001157983 */ /* 0x000ee20000300800 */
[----:B------:R-:W5:Y:S02]  /*cb30*/  LDCU UR5, c[0x0][0x39c] ;  /* 0x00007380ff0577ac */ /* 0x000f640008000800 */
[----:B------:R-:W-:Y:S01]  /*cb40*/  LEA.HI.X.SX32 R7, R20, R2, 0x1, P6 ;  /* 0x0000000214077211 */ /* 0x000fe200030f0eff */
[----:B------:R0:W-:Y:S01]  /*cb50*/  @P2 STG.E.U16 desc[UR8][R4.64], R18 ;  /* 0x0000001204002986 */ /* 0x0001e2000c101508 */
[----:B------:R-:W1:Y:S03]  /*cb60*/  LDC R20, c[0x0][0x3b8] ;  /* 0x0000ee00ff147b82 */ /* 0x000e660000000800 */
[----:B----4-:R4:W-:Y:S01]  /*cb70*/  @P5 STG.E.U16 desc[UR8][R6.64], R19 ;  /* 0x0000001306005986 */ /* 0x0109e2000c101508 */
[----:B0-----:R-:W-:Y:S01]  /*cb80*/  LEA R4, P6, R0, R3, 0x1 ;  /* 0x0000000300047211 */ /* 0x001fe200078c08ff */
[----:B----4-:R-:W-:-:S03]  /*cb90*/  IMAD R7, R23, 0x2, R0 ;  /* 0x0000000217077824 */ /* 0x010fc600078e0200 */
[----:B------:R-:W-:Y:S01]  /*cba0*/  LEA.HI.X.SX32 R5, R0, R2, 0x1, P6 ;  /* 0x0000000200057211 */ /* 0x000fe200030f0eff */
[----:B------:R-:W4:Y:S01]  /*cbb0*/  LDL.LU R23, [R1+0x80] ;  /* 0x0000800001177983 */ /* 0x000f220000300800 */
[----:B------:R-:W-:Y:S01]  /*cbc0*/  ISETP.LT.AND P5, PT, R27, UR4, !P0 ;  /* 0x000000041b007c0c */ /* 0x000fe2000c7a1270 */
[----:B------:R-:W4:Y:S02]  /*cbd0*/  LDCU UR4, c[0x0][0x39c] ;  /* 0x00007380ff0477ac */ /* 0x000f240008000800 */
[----:B------:R-:W4:Y:S01]  /*cbe0*/  LDL.LU R27, [R1+0x84] ;  /* 0x00008400011b7983 */ /* 0x000f220000300800 */
[----:B---3--:R-:W-:Y:S02]  /*cbf0*/  PRMT R0, R21, 0x7632, R0 ;  /* 0x0000763215007816 */ /* 0x008fe40000000000 */
[----:B--2---:R-:W-:Y:S01]  /*cc00*/  ISETP.LT.AND P2, PT, R22, UR6, !P0 ;  /* 0x0000000616007c0c */ /* 0x004fe2000c741270 */
[----:B------:R-:W0:Y:S01]  /*cc10*/  LDCU UR6, c[0x0][0x39c] ;  /* 0x00007380ff0677ac */ /* 0x000e220008000800 */
[----:B------:R-:W2:Y:S01]  /*cc20*/  LDC R22, c[0x0][0x3b8] ;  /* 0x0000ee00ff167b82 */ /* 0x000ea20000000800 */
[----:B------:R1:W-:Y:S01]  /*cc30*/  @P3 STG.E.U16 desc[UR8][R4.64], R0 ;  /* 0x0000000004003986 */ /* 0x0003e2000c101508 */
[----:B------:R-:W-:-:S06]  /*cc40*/  LEA R6, P6, R7, R3, 0x1 ;  /* 0x0000000307067211 */ /* 0x000fcc00078c08ff */
[----:B------:R-:W3:Y:S01]  /*cc50*/  LDC R21, c[0x0][0x3b8] ;  /* 0x0000ee00ff157b82 */ /* 0x000ee20000000800 */
[----:B-1----:R-:W-:Y:S02]  /*cc60*/  IMAD R0, R24, 0x2, R7 ;  /* 0x0000000218007824 */ /* 0x002fe400078e0207 */
[----:B------:R-:W3:Y:S01]  /*cc70*/  LDL.LU R24, [R1+0x18] ;  /* 0x0000180001187983 */ /* 0x000ee20000300800 */
[----:B------:R-:W-:Y:S02]  /*cc80*/  PRMT R5, R29, 0x7632, R5 ;  /* 0x000076321d057816 */ /* 0x000fe40000000005 */
[----:B------:R-:W-:Y:S01]  /*cc90*/  LEA.HI.X.SX32 R7, R7, R2, 0x1, P6 ;  /* 0x0000000207077211 */ /* 0x000fe200030f0eff */
[----:B------:R-:W4:Y:S01]  /*cca0*/  LDL.LU R29, [R1+0x88] ;  /* 0x00008800011d7983 */ /* 0x000f220000300800 */
[----:B------:R-:W-:-:S03]  /*ccb0*/  LEA R4, P6, R0, R3, 0x1 ;  /* 0x0000000300047211 */ /* 0x000fc600078c08ff */
[----:B------:R1:W-:Y:S01]  /*ccc0*/  @P4 STG.E.U16 desc[UR8][R6.64], R5 ;  /* 0x0000000506004986 */ /* 0x0003e2000c101508 */
[----:B-----5:R-:W-:Y:S01]  /*ccd0*/  ISETP.LT.AND P3, PT, R28, UR5, !P0 ;  /* 0x000000051c007c0c */ /* 0x020fe2000c761270 */
[----:B------:R-:W5:Y:S01]  /*cce0*/  LDCU UR5, c[0x0][0x39c] ;  /* 0x00007380ff0577ac */ /* 0x000f620008000800 */
[----:B-1----:R-:W-:Y:S01]  /*ccf0*/  LEA.HI.X.SX32 R5, R0, R2, 0x1, P6 ;  /* 0x0000000200057211 */ /* 0x002fe200030f0eff */
[----:B--2---:R-:W-:Y:S01]  /*cd00*/  IMAD R0, R22, 0x2, R0 ;  /* 0x0000000216007824 */ /* 0x004fe200078e0200 */
[----:B0-----:R-:W-:Y:S01]  /*cd10*/  ISETP.LT.AND P4, PT, R26, UR6, !P0 ;  /* 0x000000061a007c0c */ /* 0x001fe2000c781270 */
[----:B------:R-:W2:Y:S01]  /*cd20*/  LDL.LU R28, [R1+0x8c] ;  /* 0x00008c00011c7983 */ /* 0x000ea20000300800 */
[----:B------:R-:W0:Y:S01]  /*cd30*/  LDC R22, c[0x0][0x3b8] ;  /* 0x0000ee00ff167b82 */ /* 0x000e220000000800 */
[----:B------:R-:W-:Y:S01]  /*cd40*/  IMAD R7, R20, 0x2, R0 ;  /* 0x0000000214077824 */ /* 0x000fe200078e0200 */
[----:B------:R-:W2:Y:S01]  /*cd50*/  LDCU UR6, c[0x0][0x39c] ;  /* 0x00007380ff0677ac */ /* 0x000ea20008000800 */
[----:B------:R-:W2:Y:S05]  /*cd60*/  LDL.LU R26, [R1+0xc0] ;  /* 0x0000c000011a7983 */ /* 0x000eaa0000300800 */
[----:B------:R-:W1:Y:S01]  /*cd70*/  LDC R20, c[0x0][0x3b8] ;  /* 0x0000ee00ff147b82 */ /* 0x000e620000000800 */
[----:B---3--:R-:W-:-:S05]  /*cd80*/  PRMT R6, R24, 0x7632, R6 ;  /* 0x0000763218067816 */ /* 0x008fca0000000006 */
[----:B------:R3:W-:Y:S02]  /*cd90*/  @P2 STG.E.U16 desc[UR8][R4.64], R6 ;  /* 0x0000000604002986 */ /* 0x0007e4000c101508 */
[----:B---3--:R-:W-:-:S04]  /*cda0*/  LEA R4, P6, R0, R3, 0x1 ;  /* 0x0000000300047211 */ /* 0x008fc800078c08ff */
[----:B------:R-:W-:Y:S02]  /*cdb0*/  LEA.HI.X.SX32 R5, R0, R2, 0x1, P6 ;  /* 0x0000000200057211 */ /* 0x000fe400030f0eff */
[----:B------:R-:W-:Y:S02]  /*cdc0*/  PRMT R0, R25, 0x7632, R0 ;  /* 0x0000763219007816 */ /* 0x000fe40000000000 */
[----:B------:R-:W3:Y:S01]  /*cdd0*/  LDL.LU R25, [R1+0xc4] ;  /* 0x0000c40001197983 */ /* 0x000ee20000300800 */
[----:B----4-:R-:W-:Y:S01]  /*cde0*/  ISETP.LT.AND P2, PT, R23, UR4, !P0 ;  /* 0x0000000417007c0c */ /* 0x010fe2000c741270 */
[----:B------:R-:W4:Y:S01]  /*cdf0*/  LDCU UR4, c[0x0][0x39c] ;  /* 0x00007380ff0477ac */ /* 0x000f220008000800 */
[----:B------:R-:W-:Y:S01]  /*ce00*/  LEA R6, P6, R7, R3, 0x1 ;  /* 0x0000000307067211 */ /* 0x000fe200078c08ff */
[----:B------:R0:W-:Y:S02]  /*ce10*/  @P5 STG.E.U16 desc[UR8][R4.64], R0 ;  /* 0x0000000004005986 */ /* 0x0001e4000c101508 */
[----:B0-----:R-:W-:-:S02]  /*ce20*/  IMAD R0, R21, 0x2, R7 ;  /* 0x0000000215007824 */ /* 0x001fc400078e0207 */
[----:B------:R-:W0:Y:S01]  /*ce30*/  LDC R21, c[0x0][0x3b8] ;  /* 0x0000ee00ff157b82 */ /* 0x000e220000000800 */
[----:B------:R-:W-:Y:S02]  /*ce40*/  LEA.HI.X.SX32 R7, R7, R2, 0x1, P6 ;  /* 0x0000000207077211 */ /* 0x000fe400030f0eff */
[----:B------:R-:W-:-:S03]  /*ce50*/  LEA R4, P5, R0, R3, 0x1 ;  /* 0x0000000300047211 */ /* 0x000fc600078a08ff */
[----:B------:R1:W-:Y:S01]  /*ce60*/  @P3 STG.E.U16 desc[UR8][R6.64], R8 ;  /* 0x0000000806003986 */ /* 0x0003e2000c101508 */
[----:B------:R-:W-:Y:S02]  /*ce70*/  LEA.HI.X.SX32 R5, R0, R2, 0x1, P5 ;  /* 0x0000000200057211 */ /* 0x000fe400028f0eff */
[----:B-----5:R-:W-:Y:S01]  /*ce80*/  ISETP.LT.AND P6, PT, R27, UR5, !P0 ;  /* 0x000000051b007c0c */ /* 0x020fe2000c7c1270 */
[----:B------:R-:W5:Y:S01]  /*ce90*/  LDCU UR5, c[0x0][0x39c] ;  /* 0x00007380ff0577ac */ /* 0x000f620008000800 */
[----:B----4-:R-:W-:Y:S01]  /*cea0*/  ISETP.LT.AND P3, PT, R29, UR4, !P0 ;  /* 0x000000041d007c0c */ /* 0x010fe2000c761270 */
[----:B------:R-:W5:Y:S01]  /*ceb0*/  LDL.LU R27, [R1+0xc8] ;  /* 0x0000c800011b7983 */ /* 0x000f620000300800 */
[----:B------:R-:W-:Y:S01]  /*cec0*/  PRMT R9, R9, 0x7632, R9 ;  /* 0x0000763209097816 */ /* 0x000fe20000000009 */
[----:B------:R-:W3:Y:S01]  /*ced0*/  LDCU UR4, c[0x0][0x39c] ;  /* 0x00007380ff0477ac */ /* 0x000ee20008000800 */
[----:B------:R-:W-:Y:S01]  /*cee0*/  PRMT R10, R10, 0x7632, R10 ;  /* 0x000076320a0a7816 */ /* 0x000fe2000000000a */
[----:B------:R-:W4:Y:S01]  /*cef0*/  LDL.LU R29, [R1+0xcc] ;  /* 0x0000cc00011d7983 */ /* 0x000f220000300800 */
[----:B-1----:R-:W-:-:S03]  /*cf00*/  IMAD R8, R22, 0x2, R0 ;  /* 0x0000000216087824 */ /* 0x002fc600078e0200 */
[----:B------:R1:W-:Y:S01]  /*cf10*/  @P4 STG.E.U16 desc[UR8][R4.64], R9 ;  /* 0x0000000904004986 */ /* 0x0003e2000c101508 */
[----:B------:R-:W1:Y:S01]  /*cf20*/  LDC R22, c[0x0][0x3b8] ;  /* 0x0000ee00ff167b82 */ /* 0x000e620000000800 */
[----:B------:R-:W-:-:S04]  /*cf30*/  LEA R6, P5, R8, R3, 0x1 ;  /* 0x0000000308067211 */ /* 0x000fc800078a08ff */
[-C--:B------:R-:W-:Y:S01]  /*cf40*/  LEA.HI.X.SX32 R7, R8, R2.reuse, 0x1, P5 ;  /* 0x0000000208077211 */ /* 0x080fe200028f0eff */
[----:B------:R-:W-:Y:S01]  /*cf50*/  IMAD R8, R20, 0x2, R8 ;  /* 0x0000000214087824 */ /* 0x000fe200078e0208 */
[----:B--2---:R-:W-:Y:S01]  /*cf60*/  ISETP.LT.AND P4, PT, R28, UR6, !P0 ;  /* 0x000000061c007c0c */ /* 0x004fe2000c781270 */
[----:B------:R-:W2:Y:S01]  /*cf70*/  LDC R20, c[0x0][0x3b8] ;  /* 0x0000ee00ff147b82 */ /* 0x000ea20000000800 */
[----:B------:R-:W4:Y:S01]  /*cf80*/  LDL.LU R28, [R1+0xd0] ;  /* 0x0000d000011c7983 */ /* 0x000f220000300800 */
[----:B0-----:R-:W-:Y:S01]  /*cf90*/  IMAD R0, R21, 0x2, R8 ;  /* 0x0000000215007824 */ /* 0x001fe200078e0208 */
[----:B------:R-:W-:Y:S01]  /*cfa0*/  PRMT R11, R11, 0x7632, R11 ;  /* 0x000076320b0b7816 */ /* 0x000fe2000000000b */
[----:B------:R-:W4:Y:S01]  /*cfb0*/  LDCU UR6, c[0x0][0x39c] ;  /* 0x00007380ff0677ac */ /* 0x000f220008000800 */
[----:B------:R0:W-:Y:S01]  /*cfc0*/  @P2 STG.E.U16 desc[UR8][R6.64], R10 ;  /* 0x0000000a06002986 */ /* 0x0001e2000c101508 */
[C---:B-1----:R-:W-:Y:S02]  /*cfd0*/  LEA R4, P2, R8.reuse, R3, 0x1 ;  /* 0x0000000308047211 */ /* 0x042fe400078408ff */
[----:B------:R-:W1:Y:S02]  /*cfe0*/  LDC R9, c[0x0][0x3b8] ;  /* 0x0000ee00ff097b82 */ /* 0x000e640000000800 */
[----:B------:R-:W-:-:S02]  /*cff0*/  LEA.HI.X.SX32 R5, R8, R2, 0x1, P2 ;  /* 0x0000000208057211 */ /* 0x000fc400010f0eff */
[----:B------:R-:W-:Y:S02]  /*d000*/  PRMT R12, R12, 0x7632, R12 ;  /* 0x000076320c0c7816 */ /* 0x000fe4000000000c */
[----:B------:R-:W-:Y:S02]  /*d010*/  PRMT R13, R13, 0x7632, R13 ;  /* 0x000076320d0d7816 */ /* 0x000fe4000000000d */
[----:B------:R-:W-:Y:S01]  /*d020*/  ISETP.LT.AND P5, PT, R26, UR7, !P0 ;  /* 0x000000071a007c0c */ /* 0x000fe2000c7a1270 */
[----:B0-----:R-:W0:Y:S01]  /*d030*/  LDC R10, c[0x0][0x3b8] ;  /* 0x0000ee00ff0a7b82 */ /* 0x001e220000000800 */
[----:B------:R-:W-:Y:S01]  /*d040*/  LEA R6, P2, R0, R3, 0x1 ;  /* 0x0000000300067211 */ /* 0x000fe200078408ff */
[----:B------:R-:W-:Y:S01]  /*d050*/  IMAD R8, R22, 0x2, R0 ;  /* 0x0000000216087824 */ /* 0x000fe200078e0200 */
[----:B------:R2:W-:Y:S01]  /*d060*/  @P6 STG.E.U16 desc[UR8][R4.64], R11 ;  /* 0x0000000b04006986 */ /* 0x0005e2000c101508 */
[----:B------:R-:W-:Y:S01]  /*d070*/  PRMT R14, R14, 0x7632, R14 ;  /* 0x000076320e0e7816 */ /* 0x000fe2000000000e */
[----:B------:R-:W0:Y:S01]  /*d080*/  LDCU UR7, c[0x0][0x39c] ;  /* 0x00007380ff0777ac */ /* 0x000e220008000800 */
[----:B------:R-:W-:-:S02]  /*d090*/  LEA.HI.X.SX32 R7, R0, R2, 0x1, P2 ;  /* 0x0000000200077211 */ /* 0x000fc400010f0eff */
[----:B------:R-:W-:Y:S01]  /*d0a0*/  PRMT R15, R15, 0x7632, R15 ;  /* 0x000076320f0f7816 */ /* 0x000fe2000000000f */
[----:B------:R-:W0:Y:S08]  /*d0b0*/  LDC R22, c[0x0][0x3b8] ;  /* 0x0000ee00ff167b82 */ /* 0x000e300000000800 */
[----:B--2---:R-:W2:Y:S01]  /*d0c0*/  LDC R11, c[0x0][0x3b8] ;  /* 0x0000ee00ff0b7b82 */ /* 0x004ea20000000800 */
[----:B------:R-:W-:-:S02]  /*d0d0*/  PRMT R16, R16, 0x7632, R16 ;  /* 0x0000763210107816 */ /* 0x000fc40000000010 */
[----:B------:R-:W-:Y:S02]  /*d0e0*/  PRMT R17, R17, 0x7632, R17 ;  /* 0x0000763211117816 */ /* 0x000fe40000000011 */
[----:B------:R-:W-:Y:S02]  /*d0f0*/  PRMT R18, R18, 0x7632, R18 ;  /* 0x0000763212127816 */ /* 0x000fe40000000012 */
[----:B------:R-:W-:Y:S01]  /*d100*/  PRMT R19, R19, 0x7632, R19 ;  /* 0x0000763213137816 */ /* 0x000fe20000000013 */
[----:B------:R-:W0:Y:S01]  /*d110*/  LDC R21, c[0x0][0x3b8] ;  /* 0x0000ee00ff157b82 */ /* 0x000e220000000800 */
[----:B---3--:R-:W-:Y:S02]  /*d120*/  ISETP.LT.AND P2, PT, R25, UR4, !P0 ;  /* 0x0000000419007c0c */ /* 0x008fe4000c741270 */
[C---:B------:R-:W-:Y:S01]  /*d130*/  LEA R4, P6, R8.reuse, R3, 0x1 ;  /* 0x0000000308047211 */ /* 0x040fe200078c08ff */
[----:B------:R-:W3:Y:S01]  /*d140*/  LDL.LU R25, [R1+0xd4] ;  /* 0x0000d40001197983 */ /* 0x000ee20000300800 */
[----:B------:R-:W0:Y:S02]  /*d150*/  LDCU UR4, c[0x0][0x39c] ;  /* 0x00007380ff0477ac */ /* 0x000e240008000800 */
[----:B------:R-:W-:Y:S01]  /*d160*/  LEA.HI.X.SX32 R5, R8, R2, 0x1, P6 ;  /* 0x0000000208057211 */ /* 0x000fe200030f0eff */
[----:B------:R2:W-:Y:S01]  /*d170*/  @P3 STG.E.U16 desc[UR8][R6.64], R12 ;  /* 0x0000000c06003986 */ /* 0x0005e2000c101508 */
[----:B------:R-:W-:-:S02]  /*d180*/  IMAD R8, R20, 0x2, R8 ;  /* 0x0000000214087824 */ /* 0x000fc400078e0208 */
[----:B------:R-:W3:Y:S01]  /*d190*/  LDC R20, c[0x0][0x3b8] ;  /* 0x0000ee00ff147b82 */ /* 0x000ee20000000800 */
[----:B------:R-:W3:Y:S01]  /*d1a0*/  LDL.LU R26, [R1+0xd8] ;  /* 0x0000d800011a7983 */ /* 0x000ee20000300800 */
[----:B-1----:R-:W-:-:S03]  /*d1b0*/  IMAD R0, R9, 0x2, R8 ;  /* 0x0000000209007824 */ /* 0x002fc600078e0208 */
[----:B------:R1:W-:Y:S01]  /*d1c0*/  @P4 STG.E.U16 desc[UR8][R4.64], R13 ;  /* 0x0000000d04004986 */ /* 0x0003e2000c101508 */
[CC--:B--2---:R-:W-:Y:S02]  /*d1d0*/  LEA R6, P4, R8.reuse, R3.reuse, 0x1 ;  /* 0x0000000308067211 */ /* 0x0c4fe400078808ff */
[----:B------:R-:W2:Y:S01]  /*d1e0*/  LDC R12, c[0x0][0x3b8] ;  /* 0x0000ee00ff0c7b82 */ /* 0x000ea20000000800 */
[----:B-----5:R-:W-:Y:S01]  /*d1f0*/  ISETP.LT.AND P3, PT, R27, UR5, !P0 ;  /* 0x000000051b007c0c */ /* 0x020fe2000c761270 */
[----:B------:R-:W3:Y:S01]  /*d200*/  LDCU UR5, c[0x0][0x39c] ;  /* 0x00007380ff0577ac */ /* 0x000ee20008000800 */
[-C--:B------:R-:W-:Y:S01]  /*d210*/  LEA.HI.X.SX32 R7, R8, R2.reuse, 0x1, P4 ;  /* 0x0000000208077211 */ /* 0x080fe200020f0eff */
[----:B------:R-:W5:Y:S01]  /*d220*/  LDL.LU R27, [R1+0x158] ;  /* 0x00015800011b7983 */ /* 0x000f620000300800 */
[CC--:B-1----:R-:W-:Y:S02]  /*d230*/  LEA R4, P4, R0.reuse, R3.reuse, 0x1 ;  /* 0x0000000300047211 */ /* 0x0c2fe400078808ff */
[----:B----4-:R-:W-:Y:S01]  /*d240*/  ISETP.LT.AND P6, PT, R29, UR6, !P0 ;  /* 0x000000061d007c0c */ /* 0x010fe2000c7c1270 */
[----:B------:R-:W-:Y:S01]  /*d250*/  @P5 STG.E.U16 desc[UR8][R6.64], R14 ;  /* 0x0000000e06005986 */ /* 0x000fe2000c101508 */
[-C--:B------:R-:W-:Y:S01]  /*d260*/  LEA.HI.X.SX32 R5, R0, R2.reuse, 0x1, P4 ;  /* 0x0000000200057211 */ /* 0x080fe200020f0eff */
[----:B------:R-:W1:Y:S01]  /*d270*/  LDCU UR6, c[0x0][0x39c] ;  /* 0x00007380ff0677ac */ /* 0x000e620008000800 */
[----:B0-----:R-:W-:Y:S01]  /*d280*/  IMAD R10, R10, 0x2, R0 ;  /* 0x000000020a0a7824 */ /* 0x001fe200078e0200 */
[----:B------:R-:W4:Y:S01]  /*d290*/  LDL.LU R29, [R1+0xdc] ;  /* 0x0000dc00011d7983 */ /* 0x000f220000300800 */
[----:B------:R-:W0:Y:S03]  /*d2a0*/  LDC R13, c[0x0][0x3b8] ;  /* 0x0000ee00ff0d7b82 */ /* 0x000e260000000800 */
[----:B------:R1:W-:Y:S01]  /*d2b0*/  @P2 STG.E.U16 desc[UR8][R4.64], R15 ;  /* 0x0000000f04002986 */ /* 0x0003e2000c101508 */
[----:B------:R-:W-:Y:S01]  /*d2c0*/  ISETP.LT.AND P5, PT, R28, UR4, !P0 ;  /* 0x000000041c007c0c */ /* 0x000fe2000c7a1270 */
[----:B------:R-:W4:Y:S02]  /*d2d0*/  LDCU UR4, c[0x0][0x39c] ;  /* 0x00007380ff0477ac */ /* 0x000f240008000800 */
[----:B------:R-:W4:Y:S01]  /*d2e0*/  LDL.LU R28, [R1+0xe0] ;  /* 0x0000e000011c7983 */ /* 0x000f220000300800 */
[C---:B------:R-:W-:Y:S01]  /*d2f0*/  LEA R8, P4, R10.reuse, R3, 0x1 ;  /* 0x000000030a087211 */ /* 0x040fe200078808ff */
[----:B-1----:R-:W1:Y:S01]  /*d300*/  LDC R15, c[0x0][0x3b8] ;  /* 0x0000ee00ff0f7b82 */ /* 0x002e620000000800 */
[----:B---3--:R-:W-:Y:S01]  /*d310*/  ISETP.LT.AND P2, PT, R25, UR5, !P0 ;  /* 0x0000000519007c0c */ /* 0x008fe2000c741270 */
[----:B------:R-:W3:Y:S01]  /*d320*/  LDCU UR5, c[0x0][0x39c] ;  /* 0x00007380ff0577ac */ /* 0x000ee20008000800 */
[----:B------:R-:W3:Y:S01]  /*d330*/  LDL.LU R25, [R1+0xe4] ;  /* 0x0000e40001197983 */ /* 0x000ee20000300800 */
[----:B------:R-:W-:Y:S01]  /*d340*/  LEA.HI.X.SX32 R9, R10, R2, 0x1, P4 ;  /* 0x000000020a097211 */ /* 0x000fe200020f0eff */
[----:B------:R-:W-:Y:S01]  /*d350*/  IMAD R10, R11, 0x2, R10 ;  /* 0x000000020b0a7824 */ /* 0x000fe200078e020a */
[----:B------:R-:W-:Y:S01]  /*d360*/  ISETP.LT.AND P4, PT, R26, UR6, !P0 ;  /* 0x000000061a007c0c */ /* 0x000fe2000c781270 */
[----:B------:R-:W0:Y:S01]  /*d370*/  LDCU UR6, c[0x0][0x39c] ;  /* 0x00007380ff0677ac */ /* 0x000e220008000800 */
[----:B------:R-:W3:Y:S01]  /*d380*/  LDL.LU R26, [R1+0xe8] ;  /* 0x0000e800011a7983 */ /* 0x000ee20000300800 */
[----:B------:R-:W-:-:S02]  /*d390*/  IMAD R0, R20, 0x2, R10 ;  /* 0x0000000214007824 */ /* 0x000fc400078e020a */
[----:B------:R-:W1:Y:S01]  /*d3a0*/  LDC R20, c[0x0][0x3b8] ;  /* 0x0000ee00ff147b82 */ /* 0x000e620000000800 */
[----:B------:R0:W-:Y:S01]  /*d3b0*/  @P3 STG.E.U16 desc[UR8][R8.64], R16 ;  /* 0x0000001008003986 */ /* 0x0001e2000c101508 */
[----:B--2---:R-:W-:-:S03]  /*d3c0*/  IMAD R12, R12, 0x2, R0 ;  /* 0x000000020c0c7824 */ /* 0x004fc600078e0200 */
[----:B------:R-:W2:Y:S01]  /*d3d0*/  LDL.LU R23, [R1+0xec] ;  /* 0x0000ec0001177983 */ /* 0x000ea20000300800 */
[CC--:B0-----:R-:W-:Y:S02]  /*d3e0*/  LEA R8, P3, R10.reuse, R3.reuse, 0x1 ;  /* 0x000000030a087211 */ /* 0x0c1fe400078608ff */
[----:B------:R-:W0:Y:S02]  /*d3f0*/  LDC R16, c[0x0][0x3b8] ;  /* 0x0000ee00ff107b82 */ /* 0x000e240000000800 */
[----:B------:R-:W-:Y:S01]  /*d400*/  LEA.HI.X.SX32 R9, R10, R2, 0x1, P3 ;  /* 0x000000020a097211 */ /* 0x000fe200018f0eff */
[----:B-----5:R-:W5:Y:S01]  /*d410*/  LDS.128 R4, [R27] ;  /* 0x000000001b047984 */ /* 0x020f620000000c00 */
[----:B------:R-:W-:-:S03]  /*d420*/  LEA R10, P3, R0, R3, 0x1 ;  /* 0x00000003000a7211 */ /* 0x000fc600078608ff */
[----:B------:R4:W-:Y:S01]  /*d430*/  @P6 STG.E.U16 desc[UR8][R8.64], R17 ;  /* 0x0000001108006986 */ /* 0x0009e2000c101508 */
[-C--:B------:R-:W-:Y:S02]  /*d440*/  LEA.HI.X.SX32 R11, R0, R2.reuse, 0x1, P3 ;  /* 0x00000002000b7211 */ /* 0x080fe400018f0eff */
[----:B----4-:R-:W-:Y:S01]  /*d450*/  ISETP.LT.AND P3, PT, R29, UR4, !P0 ;  /* 0x000000041d007c0c */ /* 0x010fe2000c761270 */
[----:B------:R-:W4:Y:S01]  /*d460*/  LDCU UR4, c[0x0][0x39c] ;  /* 0x00007380ff0477ac */ /* 0x000f220008000800 */
[----:B------:R-:W2:Y:S01]  /*d470*/  LDL.LU R29, [R1+0xf0] ;  /* 0x0000f000011d7983 */ /* 0x000ea20000300800 */
[CC--:B------:R-:W-:Y:S01]  /*d480*/  LEA R8, P6, R12.reuse, R3.reuse, 0x1 ;  /* 0x000000030c087211 */ /* 0x0c0fe200078c08ff */
[----:B------:R-:W0:Y:S03]  /*d490*/  LDC R17, c[0x0][0x3b8] ;  /* 0x0000ee00ff117b82 */ /* 0x000e260000000800 */
[----:B------:R-:W-:Y:S01]  /*d4a0*/  LEA.HI.X.SX32 R9, R12, R2, 0x1, P6 ;  /* 0x000000020c097211 */ /* 0x000fe200030f0eff */
[----:B------:R-:W-:Y:S01]  /*d4b0*/  @P5 STG.E.U16 desc[UR8][R10.64], R18 ;  /* 0x000000120a005986 */ /* 0x000fe2000c101508 */
[----:B---3--:R-:W-:Y:S01]  /*d4c0*/  ISETP.LT.AND P5, PT, R28, UR5, !P0 ;  /* 0x000000051c007c0c */ /* 0x008fe2000c7a1270 */
[----:B------:R-:W-:Y:S01]  /*d4d0*/  IMAD R0, R13, 0x2, R12 ;  /* 0x000000020d007824 */ /* 0x000fe200078e020c */
[----:B------:R-:W2:Y:S01]  /*d4e0*/  LDCU UR5, c[0x0][0x39c] ;  /* 0x00007380ff0577ac */ /* 0x000ea20008000800 */
[----:B------:R-:W-:Y:S01]  /*d4f0*/  ISETP.LT.AND P6, PT, R25, UR6, !P0 ;  /* 0x0000000619007c0c */ /* 0x000fe2000c7c1270 */
[----:B------:R-:W-:Y:S04]  /*d500*/  @P2 STG.E.U16 desc[UR8][R8.64], R19 ;  /* 0x0000001308002986 */ /* 0x000fe8000c101508 */
[----:B------:R-:W3:Y:S01]  /*d510*/  LDL.LU R25, [R1+0xf4] ;  /* 0x0000f40001197983 */ /* 0x000ee20000300800 */
[----:B-1----:R-:W-:Y:S01]  /*d520*/  IMAD R15, R15, 0x2, R0 ;  /* 0x000000020f0f7824 */ /* 0x002fe200078e0200 */
[----:B------:R-:W1:Y:S02]  /*d530*/  LDCU UR6, c[0x0][0x39c] ;  /* 0x00007380ff0677ac */ /* 0x000e640008000800 */
[----:B------:R-:W3:Y:S04]  /*d540*/  LDL.LU R24, [R1+0xf8] ;  /* 0x0000f80001187983 */ /* 0x000ee80000300800 */
[----:B------:R-:W3:Y:S01]  /*d550*/  LDL.LU R28, [R1+0xfc] ;  /* 0x0000fc00011c7983 */ /* 0x000ee20000300800 */
[----:B------:R-:W-:-:S03]  /*d560*/  LEA R12, P2, R0, R3, 0x1 ;  /* 0x00000003000c7211 */ /* 0x000fc600078408ff */
[----:B------:R-:W1:Y:S01]  /*d570*/  LDS.128 R8, [R27+0x2000] ;  /* 0x002000001b087984 */ /* 0x000e620000000c00 */
[-C--:B------:R-:W-:Y:S01]  /*d580*/  LEA.HI.X.SX32 R13, R0, R2.reuse, 0x1, P2 ;  /* 0x00000002000d7211 */ /* 0x080fe200010f0eff */
[----:B------:R-:W-:Y:S01]  /*d590*/  IMAD R0, R20, 0x2, R15 ;  /* 0x0000000214007824 */ /* 0x000fe200078e020f */
[CC--:B------:R-:W-:Y:S01]  /*d5a0*/  LEA R14, P2, R15.reuse, R3.reuse, 0x1 ;  /* 0x000000030f0e7211 */ /* 0x0c0fe200078408ff */
[----:B------:R-:W1:Y:S02]  /*d5b0*/  LDC R20, c[0x0][0x3b8] ;  /* 0x0000ee00ff147b82 */ /* 0x000e640000000800 */
[----:B-----5:R5:W-:Y:S01]  /*d5c0*/  @P4 STG.E.U16 desc[UR8][R12.64], R4 ;  /* 0x000000040c004986 */ /* 0x020be2000c101508 */
[----:B------:R-:W-:Y:S02]  /*d5d0*/  LEA.HI.X.SX32 R15, R15, R2, 0x1, P2 ;  /* 0x000000020f0f7211 */ /* 0x000fe400010f0eff */
[----:B----4-:R-:W-:Y:S01]  /*d5e0*/  ISETP.LT.AND P2, PT, R26, UR4, !P0 ;  /* 0x000000041a007c0c */ /* 0x010fe2000c741270 */
[----:B------:R-:W3:Y:S01]  /*d5f0*/  LDCU UR4, c[0x0][0x39c] ;  /* 0x00007380ff0477ac */ /* 0x000ee20008000800 */
[----:B------:R-:W4:Y:S01]  /*d600*/  LDL.LU R26, [R1+0x100] ;  /* 0x00010000011a7983 */ /* 0x000f220000300800 */
[----:B-----5:R-:W-:-:S04]  /*d610*/  LEA R12, P4, R0, R3, 0x1 ;  /* 0x00000003000c7211 */ /* 0x020fc800078808ff */
[-C--:B------:R-:W-:Y:S01]  /*d620*/  LEA.HI.X.SX32 R13, R0, R2.reuse, 0x1, P4 ;  /* 0x00000002000d7211 */ /* 0x080fe200020f0eff */
[----:B0-----:R-:W-:Y:S01]  /*d630*/  IMAD R0, R16, 0x2, R0 ;  /* 0x0000000210007824 */ /* 0x001fe200078e0200 */
[----:B------:R-:W-:Y:S04]  /*d640*/  @P3 STG.E.U16 desc[UR8][R14.64], R5 ;  /* 0x000000050e003986 */ /* 0x000fe8000c101508 */
[----:B------:R-:W-:Y:S01]  /*d650*/  @P5 STG.E.U16 desc[UR8][R12.64], R6 ;  /* 0x000000060c005986 */ /* 0x000fe2000c101508 */
[CC--:B------:R-:W-:Y:S01]  /*d660*/  LEA R18, P5, R0.reuse, R3.reuse, 0x1 ;  /* 0x0000000300127211 */ /* 0x0c0fe200078a08ff */
[----:B------:R-:W-:Y:S01]  /*d670*/  IMAD R17, R17, 0x2, R0 ;  /* 0x0000000211117824 */ /* 0x000fe200078e0200 */
[----:B--2---:R-:W-:Y:S01]  /*d680*/  ISETP.LT.AND P4, PT, R23, UR5, !P0 ;  /* 0x0000000517007c0c */ /* 0x004fe2000c781270 */
[----:B------:R-:W0:Y:S01]  /*d690*/  LDCU UR5, c[0x0][0x39c] ;  /* 0x00007380ff0577ac */ /* 0x000e220008000800 */
[-C--:B------:R-:W-:Y:S01]  /*d6a0*/  LEA.HI.X.SX32 R19, R0, R2.reuse, 0x1, P5 ;  /* 0x0000000200137211 */ /* 0x080fe200028f0eff */
[----:B------:R-:W2:Y:S01]  /*d6b0*/  LDC R23, c[0x0][0x3b8] ;  /* 0x0000ee00ff177b82 */ /* 0x000ea20000000800 */
[C---:B------:R-:W-:Y:S01]  /*d6c0*/  LEA R16, P5, R17.reuse, R3, 0x1 ;  /* 0x0000000311107211 */ /* 0x040fe200078a08ff */
[----:B------:R-:W5:Y:S04]  /*d6d0*/  LDS.128 R12, [R27+0x4000] ;  /* 0x004000001b0c7984 */ /* 0x000f680000000c00 */
[----:B------:R0:W-:Y:S01]  /*d6e0*/  @P6 STG.E.U16 desc[UR8][R18.64], R7 ;  /* 0x0000000712006986 */ /* 0x0001e2000c101508 */
[----:B------:R-:W-:Y:S01]  /*d6f0*/  IMAD R0, R22, 0x2, R17 ;  /* 0x0000000216007824 */ /* 0x000fe200078e0211 */
[----:B------:R-:W-:-:S03]  /*d700*/  LEA.HI.X.SX32 R17, R17, R2, 0x1, P5 ;  /* 0x0000000211117211 */ /* 0x000fc600028f0eff */
[----:B-1----:R-:W-:Y:S02]  /*d710*/  IMAD R20, R20, 0x2, R0 ;  /* 0x0000000214147824 */ /* 0x002fe400078e0200 */
[----:B------:R1:W-:Y:S01]  /*d720*/  @P2 STG.E.U16 desc[UR8][R16.64], R8 ;  /* 0x0000000810002986 */ /* 0x0003e2000c101508 */
[-C--:B0-----:R-:W-:Y:S02]  /*d730*/  LEA R18, P5, R0, R3.reuse, 0x1 ;  /* 0x0000000300127211 */ /* 0x081fe400078a08ff */
[----:B-1----:R-:W-:Y:S02]  /*d740*/  LEA R16, P2, R20, R3, 0x1 ;  /* 0x0000000314107211 */ /* 0x002fe400078408ff */
[-C--:B------:R-:W-:Y:S02]  /*d750*/  LEA.HI.X.SX32 R19, R0, R2.reuse, 0x1, P5 ;  /* 0x0000000200137211 */ /* 0x080fe400028f0eff */
[----:B------:R-:W-:Y:S01]  /*d760*/  LEA.HI.X.SX32 R17, R20, R2, 0x1, P2 ;  /* 0x0000000214117211 */ /* 0x000fe200010f0eff */
[----:B------:R-:W-:Y:S01]  /*d770*/  IMAD R20, R21, 0x2, R20 ;  /* 0x0000000215147824 */ /* 0x000fe200078e0214 */
[----:B------:R-:W-:Y:S01]  /*d780*/  ISETP.LT.AND P3, PT, R29, UR6, !P0 ;  /* 0x000000061d007c0c */ /* 0x000fe2000c761270 */
[----:B------:R-:W-:Y:S01]  /*d790*/  @P4 STG.E.U16 desc[UR8][R18.64], R9 ;  /* 0x0000000912004986 */ /* 0x000fe2000c101508 */
[----:B------:R-:W4:Y:S01]  /*d7a0*/  LDCU UR6, c[0x0][0x39c] ;  /* 0x00007380ff0677ac */ /* 0x000f220008000800 */
[----:B--2---:R-:W-:-:S02]  /*d7b0*/  IMAD R21, R23, 0x2, R20 ;  /* 0x0000000217157824 */ /* 0x004fc400078e0214 */
[----:B------:R-:W2:Y:S01]  /*d7c0*/  LDL.LU R29, [R1+0x10c] ;  /* 0x00010c00011d7983 */ /* 0x000ea20000300800 */
[----:B---3--:R-:W-:Y:S02]  /*d7d0*/  ISETP.LT.AND P6, PT, R25, UR4, !P0 ;  /* 0x0000000419007c0c */ /* 0x008fe4000c7c1270 */
[----:B------:R-:W-:Y:S01]  /*d7e0*/  ISETP.LT.AND P4, PT, R28, UR5, !P0 ;  /* 0x000000051c007c0c */ /* 0x000fe2000c781270 */
[----:B------:R-:W0:Y:S01]  /*d7f0*/  LDC R25, c[0x0][0x3b8] ;  /* 0x0000ee00ff197b82 */ /* 0x000e220000000800 */
[----:B------:R-:W3:Y:S01]  /*d800*/  LDL.LU R28, [R1+0x110] ;  /* 0x00011000011c7983 */ /* 0x000ee20000300800 */
[----:B------:R-:W-:Y:S01]  /*d810*/  ISETP.LT.AND P5, PT, R24, UR7, !P0 ;  /* 0x0000000718007c0c */ /* 0x000fe2000c7a1270 */
[----:B------:R-:W1:Y:S02]  /*d820*/  LDCU UR4, c[0x0][0x39c] ;  /* 0x00007380ff0477ac */ /* 0x000e640008000800 */
[----:B------:R-:W-:Y:S01]  /*d830*/  @P3 STG.E.U16 desc[UR8][R16.64], R10 ;  /* 0x0000000a10003986 */ /* 0x000fe2000c101508 */
[----:B------:R-:W2:Y:S02]  /*d840*/  LDCU UR5, c[0x0][0x39c] ;  /* 0x00007380ff0577ac */ /* 0x000ea40008000800 */
[----:B------:R-:W1:Y:S01]  /*d850*/  LDC R24, c[0x0][0x3b8] ;  /* 0x0000ee00ff187b82 */ /* 0x000e620000000800 */
[----:B0-----:R-:W-:Y:S01]  /*d860*/  IMAD R0, R25, 0x2, R21 ;  /* 0x0000000219007824 */ /* 0x001fe200078e0215 */
[----:B----4-:R-:W-:Y:S01]  /*d870*/  ISETP.LT.AND P2, PT, R26, UR6, !P0 ;  /* 0x000000061a007c0c */ /* 0x010fe2000c741270 */
[----:B------:R-:W4:Y:S05]  /*d880*/  LDL.LU R25, [R1+0x108] ;  /* 0x0001080001197983 */ /* 0x000f2a0000300800 */
[----:B------:R-:W0:Y:S01]  /*d890*/  LDC R26, c[0x0][0x3b8] ;  /* 0x0000ee00ff1a7b82 */ /* 0x000e220000000800 */
[CC--:B------:R-:W-:Y:S01]  /*d8a0*/  LEA R22, P3, R20.reuse, R3.reuse, 0x1 ;  /* 0x0000000314167211 */ /* 0x0c0fe200078608ff */
[----:B------:R-:W3:Y:S01]  /*d8b0*/  LDCU UR6, c[0x0][0x39c] ;  /* 0x00007380ff0677ac */ /* 0x000ee20008000800 */
[----:B------:R1:W0:Y:S02]  /*d8c0*/  LDS.128 R16, [R27+0x6000] ;  /* 0x006000001b107984 */ /* 0x0002240000000c00 */
[-C--:B------:R-:W-:Y:S01]  /*d8d0*/  LEA.HI.X.SX32 R23, R20, R2.reuse, 0x1, P3 ;  /* 0x0000000214177211 */ /* 0x080fe200018f0eff */
[----:B------:R-:W0:Y:S02]  /*d8e0*/  LDCU UR7, c[0x0][0x39c] ;  /* 0x00007380ff0777ac */ /* 0x000e240008000800 */
[----:B-1----:R-:W1:Y:S01]  /*d8f0*/  LDC R27, c[0x0][0x3b8] ;  /* 0x0000ee00ff1b7b82 */ /* 0x002e620000000800 */
[C---:B------:R-:W-:Y:S01]  /*d900*/  LEA R20, P3, R21.reuse, R3, 0x1 ;  /* 0x0000000315147211 */ /* 0x040fe200078608ff */
[----:B------:R5:W-:Y:S03]  /*d910*/  @P6 STG.E.U16 desc[UR8][R22.64], R11 ;  /* 0x0000000b16006986 */ /* 0x000be6000c101508 */
[----:B------:R-:W-:-:S02]  /*d920*/  LEA.HI.X.SX32 R21, R21, R2, 0x1, P3 ;  /* 0x0000000215157211 */ /* 0x000fc400018f0eff */
[----:B-----5:R-:W-:-:S04]  /*d930*/  LEA R22, P6, R0, R3, 0x1 ;  /* 0x0000000300167211 */ /* 0x020fc800078c08ff */
[----:B------:R-:W-:Y:S01]  /*d940*/  LEA.HI.X.SX32 R23, R0, R2, 0x1, P6 ;  /* 0x0000000200177211 */ /* 0x000fe200030f0eff */
[----:B------:R-:W-:Y:S01]  /*d950*/  IMAD R0, R24, 0x2, R0 ;  /* 0x0000000218007824 */ /* 0x000fe200078e0200 */
[----:B------:R5:W-:Y:S01]  /*d960*/  @P5 STG.E.U16 desc[UR8][R20.64], R12 ;  /* 0x0000000c14005986 */ /* 0x000be2000c101508 */
[----:B------:R-:W3:Y:S03]  /*d970*/  LDC R24, c[0x0][0x3b8] ;  /* 0x0000ee00ff187b82 */ /* 0x000ee60000000800 */
[----:B------:R0:W-:Y:S01]  /*d980*/  @P4 STG.E.U16 desc[UR8][R22.64], R13 ;  /* 0x0000000d16004986 */ /* 0x0001e2000c101508 */
[----:B-----5:R-:W-:Y:S01]  /*d990*/  LEA R20, P6, R0, R3, 0x1 ;  /* 0x0000000300147211 */ /* 0x020fe200078c08ff */
[----:B0-----:R-:W-:-:S03]  /*d9a0*/  IMAD R23, R26, 0x2, R0 ;  /* 0x000000021a177824 */ /* 0x001fc600078e0200 */
[----:B------:R-:W-:Y:S01]  /*d9b0*/  LEA.HI.X.SX32 R21, R0, R2, 0x1, P6 ;  /* 0x0000000200157211 */ /* 0x000fe200030f0eff */
[----:B------:R-:W5:Y:S01]  /*d9c0*/  LDL.LU R26, [R1+0x114] ;  /* 0x00011400011a7983 */ /* 0x000f620000300800 */
[----:B------:R-:W-:Y:S01]  /*d9d0*/  LEA R22, P6, R23, R3, 0x1 ;  /* 0x0000000317167211 */ /* 0x000fe200078c08ff */
[----:B-1----:R-:W-:-:S03]  /*d9e0*/  IMAD R0, R27, 0x2, R23 ;  /* 0x000000021b007824 */ /* 0x002fc600078e0217 */
[----:B------:R-:W-:Y:S01]  /*d9f0*/  LEA.HI.X.SX32 R23, R23, R2, 0x1, P6 ;  /* 0x0000000217177211 */ /* 0x000fe200030f0eff */
[----:B------:R-:W-:Y:S01]  /*da00*/  @P2 STG.E.U16 desc[UR8][R20.64], R14 ;  /* 0x0000000e14002986 */ /* 0x000fe2000c101508 */
[----:B--2---:R-:W-:Y:S01]  /*da10*/  ISETP.LT.AND P5, PT, R29, UR5, !P0 ;  /* 0x000000051d007c0c */ /* 0x004fe2000c7a1270 */
[----:B------:R-:W0:Y:S02]  /*da20*/  LDCU UR5, c[0x0][0x39c] ;  /* 0x00007380ff0577ac */ /* 0x000e240008000800 */
[----:B------:R-:W2:Y:S04]  /*da30*/  LDL.LU R29, [R1+0x120] ;  /* 0x00012000011d7983 */ /* 0x000ea80000300800 */
[----:B------:R-:W2:Y:S01]  /*da40*/  LDL.LU R27, [R1+0x11c] ;  /* 0x00011c00011b7983 */ /* 0x000ea20000300800 */
[----:B----4-:R-:W-:Y:S01]  /*da50*/  ISETP.LT.AND P3, PT, R25, UR4, !P0 ;  /* 0x0000000419007c0c */ /* 0x010fe2000c761270 */
[----:B------:R-:W5:Y:S01]  /*da60*/  LDCU UR4, c[0x0][0x39c] ;  /* 0x00007380ff0477ac */ /* 0x000f620008000800 */
[----:B------:R-:W1:Y:S11]  /*da70*/  LDC R25, c[0x0][0x3b8] ;  /* 0x0000ee00ff197b82 */ /* 0x000e760000000800 */
[----:B------:R4:W-:Y:S04]  /*da80*/  @P3 STG.E.U16 desc[UR8][R22.64], R15 ;  /* 0x0000000f16003986 */ /* 0x0009e8000c101508 */
[----:B----4-:R-:W0:Y:S01]  /*da90*/  LDL.LU R23, [R1+0x118] ;  /* 0x0001180001177983 */ /* 0x010e220000300800 */
[----:B---3--:R-:W-:Y:S01]  /*daa0*/  ISETP.LT.AND P4, PT, R28, UR6, !P0 ;  /* 0x000000061c007c0c */ /* 0x008fe2000c781270 */
[----:B------:R-:W3:Y:S01]  /*dab0*/  LDCU UR6, c[0x0][0x39c] ;  /* 0x00007380ff0677ac */ /* 0x000ee20008000800 */
[----:B------:R-:W4:Y:S01]  /*dac0*/  LDC R28, c[0x0][0x3b8] ;  /* 0x0000ee00ff1c7b82 */ /* 0x000f220000000800 */
[----:B------:R-:W-:-:S04]  /*dad0*/  LEA R20, P6, R0, R3, 0x1 ;  /* 0x0000000300147211 */ /* 0x000fc800078c08ff */
[----:B------:R-:W-:Y:S01]  /*dae0*/  LEA.HI.X.SX32 R21, R0, R2, 0x1, P6 ;  /* 0x0000000200157211 */ /* 0x000fe200030f0eff */
[----:B------:R-:W-:Y:S02]  /*daf0*/  IMAD R0, R24, 0x2, R0 ;  /* 0x0000000218007824 */ /* 0x000fe400078e0200 */
[----:B------:R-:W0:Y:S02]  /*db00*/  LDC R24, c[0x0][0x3b8] ;  /* 0x0000ee00ff187b82 */ /* 0x000e240000000800 */
[----:B------:R1:W-:Y:S01]  /*db10*/  @P5 STG.E.U16 desc[UR8][R20.64], R16 ;  /* 0x0000001014005986 */ /* 0x0003e2000c101508 */
[----:B-----5:R-:W-:Y:S01]  /*db20*/  ISETP.LT.AND P2, PT, R26, UR4, !P0 ;  /* 0x000000041a007c0c */ /* 0x020fe2000c741270 */
[----:B------:R-:W2:Y:S01]  /*db30*/  LDCU UR4, c[0x0][0x39c] ;  /* 0x00007380ff0477ac */ /* 0x000ea20008000800 */
[----:B-1----:R-:W-:-:S03]  /*db40*/  LEA R20, P6, R0, R3, 0x1 ;  /* 0x0000000300147211 */ /* 0x002fc600078c08ff */
[----:B------:R-:W1:Y:S01]  /*db50*/  LDC R26, c[0x0][0x3b8] ;  /* 0x0000ee00ff1a7b82 */ /* 0x000e620000000800 */
[----:B------:R-:W-:-:S05]  /*db60*/  LEA.HI.X.SX32 R21, R0, R2, 0x1, P6 ;  /* 0x0000000200157211 */ /* 0x000fca00030f0eff */
[----:B------:R-:W-:Y:S01]  /*db70*/  @P4 STG.E.U16 desc[UR8][R20.64], R17 ;  /* 0x0000001114004986 */ /* 0x000fe2000c101508 */
[----:B--2---:R-:W-:Y:S01]  /*db80*/  ISETP.LT.AND P4, PT, R29, UR4, !P0 ;  /* 0x000000041d007c0c */ /* 0x004fe2000c781270 */
[----:B------:R-:W2:Y:S01]  /*db90*/  LDCU UR4, c[0x0][0x39c] ;  /* 0x00007380ff0477ac */ /* 0x000ea20008000800 */
[----:B0-----:R-:W-:Y:S01]  /*dba0*/  ISETP.LT.AND P3, PT, R23, UR5, !P0 ;  /* 0x0000000517007c0c */ /* 0x001fe2000c761270 */
[----:B------:R-:W-:Y:S01]  /*dbb0*/  IMAD R23, R25, 0x2, R0 ;  /* 0x0000000219177824 */ /* 0x000fe200078e0200 */
[----:B------:R-:W0:Y:S01]  /*dbc0*/  LDCU UR5, c[0x0][0x39c] ;  /* 0x00007380ff0577ac */ /* 0x000e220008000800 */
[----:B------:R-:W5:Y:S03]  /*dbd0*/  LDL.LU R25, [R1+0x128] ;  /* 0x0001280001197983 */ /* 0x000f660000300800 */
[----:B------:R-:W-:Y:S01]  /*dbe0*/  LEA R22, P6, R23, R3, 0x1 ;  /* 0x0000000317167211 */ /* 0x000fe200078c08ff */
[----:B----4-:R-:W-:-:S02]  /*dbf0*/  IMAD R0, R28, 0x2, R23 ;  /* 0x000000021c007824 */ /* 0x010fc400078e0217 */
[----:B------:R-:W2:Y:S01]  /*dc00*/  LDL.LU R28, [R1+0x12c] ;  /* 0x00012c00011c7983 */ /* 0x000ea20000300800 */
[----:B------:R-:W-:-:S03]  /*dc10*/  LEA.HI.X.SX32 R23, R23, R2, 0x1, P6 ;  /* 0x0000000217177211 */ /* 0x000fc600030f0eff */
[----:B------:R-:W4:Y:S04]  /*dc20*/  LDL.LU R29, [R1+0x134] ;  /* 0x00013400011d7983 */ /* 0x000f280000300800 */
[----:B------:R0:W-:Y:S04]  /*dc30*/  @P2 STG.E.U16 desc[UR8][R22.64], R18 ;  /* 0x0000001216002986 */ /* 0x0001e8000c101508 */
[----:B0-----:R-:W2:Y:S01]  /*dc40*/  LDL.LU R22, [R1+0x124] ;  /* 0x0001240001167983 */ /* 0x001ea20000300800 */
[----:B------:R-:W-:Y:S01]  /*dc50*/  LEA R20, P6, R0, R3, 0x1 ;  /* 0x0000000300147211 */ /* 0x000fe200078c08ff */
[----:B-1----:R-:W-:Y:S01]  /*dc60*/  IMAD R23, R26, 0x2, R0 ;  /* 0x000000021a177824 */ /* 0x002fe200078e0200 */
[----:B---3--:R-:W-:Y:S01]  /*dc70*/  ISETP.LT.AND P5, PT, R27, UR6, !P0 ;  /* 0x000000061b007c0c */ /* 0x008fe2000c7a1270 */
[----:B------:R-:W5:Y:S01]  /*dc80*/  LDCU UR6, c[0x0][0x39c] ;  /* 0x00007380ff0677ac */ /* 0x000f620008000800 */
[----:B------:R-:W-:Y:S01]  /*dc90*/  LEA.HI.X.SX32 R21, R0, R2, 0x1, P6 ;  /* 0x0000000200157211 */ /* 0x000fe200030f0eff */
[----:B------:R-:W0:Y:S01]  /*dca0*/  LDC R27, c[0x0][0x3b8] ;  /* 0x0000ee00ff1b7b82 */ /* 0x000e220000000800 */
[----:B------:R-:W-:Y:S01]  /*dcb0*/  IMAD R0, R24, 0x2, R23 ;  /* 0x0000000218007824 */ /* 0x000fe200078e0217 */
[----:B------:R-:W-:-:S02]  /*dcc0*/  PRMT R11, R4, 0x7632, R11 ;  /* 0x00007632040b7816 */ /* 0x000fc4000000000b */
[----:B------:R-:W-:Y:S01]  /*dcd0*/  @P3 STG.E.U16 desc[UR8][R20.64], R19 ;  /* 0x0000001314003986 */ /* 0x000fe2000c101508 */
[----:B------:R-:W-:Y:S02]  /*dce0*/  PRMT R10, R5, 0x7632, R10 ;  /* 0x00007632050a7816 */ /* 0x000fe4000000000a */
[----:B------:R-:W-:Y:S01]  /*dcf0*/  PRMT R6, R6, 0x7632, R6 ;  /* 0x0000763206067816 */ /* 0x000fe20000000006 */
[----:B------:R-:W1:Y:S08]  /*dd00*/  LDC R26, c[0x0][0x3b8] ;  /* 0x0000ee00ff1a7b82 */ /* 0x000e700000000800 */
[----:B------:R-:W3:Y:S01]  /*dd10*/  LDC R24, c[0x0][0x3b8] ;  /* 0x0000ee00ff187b82 */ /* 0x000ee20000000800 */
[----:B-----5:R-:W-:Y:S01]  /*dd20*/  ISETP.LT.AND P3, PT, R25, UR6, !P0 ;  /* 0x0000000619007c0c */ /* 0x020fe2000c761270 */
[----:B------:R-:W4:Y:S06]  /*dd30*/  LDCU UR6, c[0x0][0x39c] ;  /* 0x00007380ff0677ac */ /* 0x000f2c0008000800 */
[----:B------:R-:W5:Y:S01]  /*dd40*/  LDC R25, c[0x0][0x3b8] ;  /* 0x0000ee00ff197b82 */ /* 0x000f620000000800 */
[----:B--2---:R-:W-:Y:S01]  /*dd50*/  ISETP.LT.AND P2, PT, R22, UR5, !P0 ;  /* 0x0000000516007c0c */ /* 0x004fe2000c741270 */
[----:B------:R-:W2:Y:S01]  /*dd60*/  LDCU UR5, c[0x0][0x39c] ;  /* 0x00007380ff0577ac */ /* 0x000ea20008000800 */
[----:B------:R-:W-:-:S04]  /*dd70*/  LEA R22, P6, R23, R3, 0x1 ;  /* 0x0000000317167211 */ /* 0x000fc800078c08ff */
[----:B------:R-:W-:-:S05]  /*dd80*/  LEA.HI.X.SX32 R23, R23, R2, 0x1, P6 ;  /* 0x0000000217177211 */ /* 0x000fca00030f0eff */
[----:B------:R0:W-:Y:S04]  /*dd90*/  @P5 STG.E.U16 desc[UR8][R22.64], R11 ;  /* 0x0000000b16005986 */ /* 0x0001e8000c101508 */
[----:B0-----:R-:W2:Y:S01]  /*dda0*/  LDL.LU R23, [R1+0x130] ;  /* 0x0001300001177983 */ /* 0x001ea20000300800 */
[----:B------:R-:W-:-:S03]  /*ddb0*/  IMAD R22, R27, 0x2, R0 ;  /* 0x000000021b167824 */ /* 0x000fc600078e0200 */
[----:B------:R-:W2:Y:S01]  /*ddc0*/  LDL.LU R27, [R1+0x138] ;  /* 0x00013800011b7983 */ /* 0x000ea20000300800 */
[----:B------:R-:W-:-:S04]  /*ddd0*/  LEA R20, P6, R0, R3, 0x1 ;  /* 0x0000000300147211 */ /* 0x000fc800078c08ff */
[----:B------:R-:W-:Y:S02]  /*dde0*/  LEA.HI.X.SX32 R21, R0, R2, 0x1, P6 ;  /* 0x0000000200157211 */ /* 0x000fe400030f0eff */
[----:B------:R-:W-:-:S04]  /*ddf0*/  LEA R4, P6, R22, R3, 0x1 ;  /* 0x0000000316047211 */ /* 0x000fc800078c08ff */
[----:B------:R-:W-:Y:S01]  /*de00*/  LEA.HI.X.SX32 R5, R22, R2, 0x1, P6 ;  /* 0x0000000216057211 */ /* 0x000fe200030f0eff */
[----:B------:R0:W-:Y:S01]  /*de10*/  @P4 STG.E.U16 desc[UR8][R20.64], R10 ;  /* 0x0000000a14004986 */ /* 0x0001e2000c101508 */
[----:B------:R-:W-:Y:S01]  /*de20*/  ISETP.LT.AND P5, PT, R28, UR4, !P0 ;  /* 0x000000041c007c0c */ /* 0x000fe2000c7a1270 */
[----:B------:R-:W2:Y:S02]  /*de30*/  LDCU UR4, c[0x0][0x39c] ;  /* 0x00007380ff0477ac */ /* 0x000ea40008000800 */
[----:B------:R3:W-:Y:S01]  /*de40*/  @P2 STG.E.U16 desc[UR8][R4.64], R6 ;  /* 0x0000000604002986 */ /* 0x0007e2000c101508 */
[----:B----4-:R-:W-:Y:S01]  /*de50*/  ISETP.LT.AND P2, PT, R29, UR6, !P0 ;  /* 0x000000061d007c0c */ /* 0x010fe2000c741270 */
[----:B-1----:R-:W-:Y:S01]  /*de60*/  IMAD R0, R26, 0x2, R22 ;  /* 0x000000021a007824 */ /* 0x002fe200078e0216 */
[----:B------:R-:W-:Y:S01]  /*de70*/  PRMT R9, R8, 0x7632, R9 ;  /* 0x0000763208097816 */ /* 0x000fe20000000009 */
[----:B------:R-:W4:Y:S01]  /*de80*/  LDL.LU R28, [R1+0x13c] ;  /* 0x00013c00011c7983 */ /* 0x000f220000300800 */
[----:B------:R-:W1:Y:S01]  /*de90*/  LDC R22, c[0x0][0x3b8] ;  /* 0x0000ee00ff167b82 */ /* 0x000e620000000800 */
[----:B------:R-:W1:Y:S02]  /*dea0*/  LDCU UR6, c[0x0][0x39c] ;  /* 0x00007380ff0677ac */ /* 0x000e640008000800 */
[----:B------:R-:W4:Y:S01]  /*deb0*/  LDL.LU R29, [R1+0x144] ;  /* 0x00014400011d7983 */ /* 0x000f220000300800 */
[----:B0-----:R-:W-:-:S02]  /*dec0*/  LEA R20, P6, R0, R3, 0x1 ;  /* 0x0000000300147211 */ /* 0x001fc400078c08ff */
[----:B------:R-:W-:Y:S01]  /*ded0*/  PRMT R10, R7, 0x7632, R10 ;  /* 0x00007632070a7816 */ /* 0x000fe2000000000a */
[----:B------:R-:W4:Y:S01]  /*dee0*/  LDL.LU R26, [R1+0x14c] ;  /* 0x00014c00011a7983 */ /* 0x000f220000300800 */
[----:B------:R-:W-:Y:S01]  /*def0*/  LEA.HI.X.SX32 R21, R0, R2, 0x1, P6 ;  /* 0x0000000200157211 */ /* 0x000fe200030f0eff */
[----:B-----5:R-:W-:Y:S01]  /*df00*/  IMAD R0, R25, 0x2, R0 ;  /* 0x0000000219007824 */ /* 0x020fe200078e0200 */
[----:B------:R-:W0:Y:S01]  /*df10*/  LDC R8, c[0x0][0x3b8] ;  /* 0x0000ee00ff087b82 */ /* 0x000e220000000800 */
[----:B------:R-:W5:Y:S04]  /*df20*/  LDL.LU R25, [R1+0x148] ;  /* 0x0001480001197983 */ /* 0x000f680000300800 */
[----:B------:R3:W-:Y:S02]  /*df30*/  @P3 STG.E.U16 desc[UR8][R20.64], R10 ;  /* 0x0000000a14003986 */ /* 0x0007e4000c101508 */
[----:B---3--:R-:W-:Y:S01]  /*df40*/  LEA R4, P6, R0, R3, 0x1 ;  /* 0x0000000300047211 */ /* 0x008fe200078c08ff */
[----:B------:R-:W-:-:S03]  /*df50*/  IMAD R7, R24, 0x2, R0 ;  /* 0x0000000218077824 */ /* 0x000fc600078e0200 */
[----:B------:R-:W-:Y:S02]  /*df60*/  LEA.HI.X.SX32 R5, R0, R2, 0x1, P6 ;  /* 0x0000000200057211 */ /* 0x000fe400030f0eff */
[----:B------:R-:W-:Y:S01]  /*df70*/  LEA R6, P6, R7, R3, 0x1 ;  /* 0x0000000307067211 */ /* 0x000fe200078c08ff */
[----:B------:R-:W3:Y:S02]  /*df80*/  LDC R0, c[0x0][0x3b8] ;  /* 0x0000ee00ff007b82 */ /* 0x000ee40000000800 */
[----:B------:R1:W-:Y:S06]  /*df90*/  @P5 STG.E.U16 desc[UR8][R4.64], R9 ;  /* 0x0000000904005986 */ /* 0x0003ec000c101508 */
[----:B------:R-:W0:Y:S01]  /*dfa0*/  LDC R20, c[0x0][0x3b8] ;  /* 0x0000ee00ff147b82 */ /* 0x000e220000000800 */
[----:B-1----:R-:W-:-:S07]  /*dfb0*/  PRMT R5, R9, 0x7632, R5 ;  /* 0x0000763209057816 */ /* 0x002fce0000000005 */
[----:B------:R-:W1:Y:S01]  /*dfc0*/  LDC R9, c[0x0][0x3b8] ;  /* 0x0000ee00ff097b82 */ /* 0x000e620000000800 */
[----:B--2---:R-:W-:Y:S01]  /*dfd0*/  ISETP.LT.AND P4, PT, R23, UR5, !P0 ;  /* 0x0000000517007c0c */ /* 0x004fe2000c781270 */
[----:B------:R-:W4:Y:S06]  /*dfe0*/  LDCU UR5, c[0x0][0x39c] ;  /* 0x00007380ff0577ac */ /* 0x000f2c0008000800 */
[----:B------:R-:W2:Y:S01]  /*dff0*/  LDC R23, c[0x0][0x3b8] ;  /* 0x0000ee00ff177b82 */ /* 0x000ea20000000800 */
[----:B------:R-:W-:Y:S01]  /*e000*/  ISETP.LT.AND P3, PT, R27, UR4, !P0 ;  /* 0x000000041b007c0c */ /* 0x000fe2000c761270 */
[----:B------:R-:W0:Y:S01]  /*e010*/  LDCU UR4, c[0x0][0x39c] ;  /* 0x00007380ff0477ac */ /* 0x000e220008000800 */
[----:B------:R-:W5:Y:S01]  /*e020*/  LDL.LU R27, [R1+0x150] ;  /* 0x00015000011b7983 */ /* 0x000f620000300800 */
[----:B--2---:R-:W-:Y:S01]  /*e030*/  IMAD R23, R23, 0x2, R7 ;  /* 0x0000000217177824 */ /* 0x004fe200078e0207 */
[----:B------:R-:W-:-:S04]  /*e040*/  LEA.HI.X.SX32 R7, R7, R2, 0x1, P6 ;  /* 0x0000000207077211 */ /* 0x000fc800030f0eff */
[----:B------:R-:W-:Y:S01]  /*e050*/  LEA R4, P5, R23, R3, 0x1 ;  /* 0x0000000317047211 */ /* 0x000fe200078a08ff */
[----:B------:R2:W-:Y:S01]  /*e060*/  @P4 STG.E.U16 desc[UR8][R6.64], R5 ;  /* 0x0000000506004986 */ /* 0x0005e2000c101508 */
[----:B----4-:R-:W-:Y:S01]  /*e070*/  ISETP.LT.AND P6, PT, R28, UR5, !P0 ;  /* 0x000000051c007c0c */ /* 0x010fe2000c7c1270 */
[----:B------:R-:W-:Y:S01]  /*e080*/  IMAD R21, R22, 0x2, R23 ;  /* 0x0000000216157824 */ /* 0x000fe200078e0217 */
[----:B------:R-:W-:Y:S01]  /*e090*/  PRMT R11, R11, 0x7632, R11 ;  /* 0x000076320b0b7816 */ /* 0x000fe2000000000b */
[----:B------:R-:W4:Y:S01]  /*e0a0*/  LDL.LU R28, [R1+0x154] ;  /* 0x00015400011c7983 */ /* 0x000f220000300800 */
[----:B------:R-:W4:Y:S01]  /*e0b0*/  LDCU UR5, c[0x0][0x39c] ;  /* 0x00007380ff0577ac */ /* 0x000f220008000800 */
[----:B--2---:R-:W-:Y:S02]  /*e0c0*/  LEA.HI.X.SX32 R5, R23, R2, 0x1, P5 ;  /* 0x0000000217057211 */ /* 0x004fe400028f0eff */
[----:B0-----:R-:W-:Y:S01]  /*e0d0*/  ISETP.LT.AND P5, PT, R29, UR4, !P0 ;  /* 0x000000041d007c0c */ /* 0x001fe2000c7a1270 */
[----:B------:R-:W0:Y:S01]  /*e0e0*/  LDCU UR4, c[0x0][0x39c] ;  /* 0x00007380ff0477ac */ /* 0x000e220008000800 */
[----:B------:R-:W2:Y:S01]  /*e0f0*/  LDL.LU R29, [R1+0x104] ;  /* 0x00010400011d7983 */ /* 0x000ea20000300800 */
[----:B------:R-:W-:-:S02]  /*e100*/  PRMT R7, R10, 0x7632, R7 ;  /* 0x000076320a077816 */ /* 0x000fc40000000007 */
[----:B------:R-:W-:-:S03]  /*e110*/  LEA R6, P4, R21, R3, 0x1 ;  /* 0x0000000315067211 */ /* 0x000fc600078808ff */
[----:B------:R0:W-:Y:S02]  /*e120*/  @P2 STG.E.U16 desc[UR8][R4.64], R7 ;  /* 0x0000000704002986 */ /* 0x0001e4000c101508 */
[----:B0-----:R-:W-:Y:S01]  /*e130*/  LEA.HI.X.SX32 R7, R21, R2, 0x1, P4 ;  /* 0x0000000215077211 */ /* 0x001fe200020f0eff */
[----:B---3--:R-:W-:Y:S02]  /*e140*/  IMAD R21, R0, 0x2, R21 ;  /* 0x0000000200157824 */ /* 0x008fe400078e0215 */
[----:B------:R-:W0:Y:S02]  /*e150*/  LDC R0, c[0x0][0x3b8] ;  /* 0x0000ee00ff007b82 */ /* 0x000e240000000800 */
[----:B------:R-:W-:Y:S01]  /*e160*/  IMAD R22, R8, 0x2, R21 ;  /* 0x0000000208167824 */ /* 0x000fe200078e0215 */
[----:B------:R1:W-:Y:S01]  /*e170*/  @P3 STG.E.U16 desc[UR8][R6.64], R11 ;  /* 0x0000000b06003986 */ /* 0x0003e2000c101508 */
[----:B------:R-:W-:-:S04]  /*e180*/  PRMT R5, R12, 0x7632, R5 ;  /* 0x000076320c057816 */ /* 0x000fc80000000005 */
[----:B------:R-:W3:Y:S01]  /*e190*/  LDC R8, c[0x0][0x3b8] ;  /* 0x0000ee00ff087b82 */ /* 0x000ee20000000800 */
[----:B------:R-:W-:-:S07]  /*e1a0*/  LEA R10, P3, R21, R3, 0x1 ;  /* 0x00000003150a7211 */ /* 0x000fce00078608ff */
[----:B------:R-:W5:Y:S01]  /*e1b0*/  LDC R12, c[0x0][0x3b8] ;  /* 0x0000ee00ff0c7b82 */ /* 0x000f620000000800 */
[----:B-1----:R-:W-:Y:S01]  /*e1c0*/  IMAD R7, R9, 0x2, R22 ;  /* 0x0000000209077824 */ /* 0x002fe200078e0216 */
[----:B------:R-:W-:Y:S02]  /*e1d0*/  LEA.HI.X.SX32 R11, R21, R2, 0x1, P3 ;  /* 0x00000002150b7211 */ /* 0x000fe400018f0eff */
[----:B-----5:R-:W-:Y:S01]  /*e1e0*/  ISETP.LT.AND P2, PT, R25, UR6, !P0 ;  /* 0x0000000619007c0c */ /* 0x020fe2000c741270 */
[----:B------:R-:W2:Y:S03]  /*e1f0*/  LDCU UR6, c[0x0][0x39c] ;  /* 0x00007380ff0677ac */ /* 0x000ea60008000800 */
[----:B------:R-:W1:Y:S01]  /*e200*/  LDC R9, c[0x0][0x3b8] ;  /* 0x0000ee00ff097b82 */ /* 0x000e620000000800 */
[-C--:B------:R-:W-:Y:S01]  /*e210*/  LEA R4, P3, R22, R3.reuse, 0x1 ;  /* 0x0000000316047211 */ /* 0x080fe200078608ff */
[----:B------:R5:W-:Y:S01]  /*e220*/  @P6 STG.E.U16 desc[UR8][R10.64], R5 ;  /* 0x000000050a006986 */ /* 0x000be2000c101508 */
[----:B------:R-:W-:-:S02]  /*e230*/  LEA R6, P6, R7, R3, 0x1 ;  /* 0x0000000307067211 */ /* 0x000fc400078c08ff */
[----:B------:R-:W-:Y:S02]  /*e240*/  PRMT R15, R14, 0x7632, R15 ;  /* 0x000076320e0f7816 */ /* 0x000fe4000000000f */
[----:B------:R-:W-:Y:S02]  /*e250*/  ISETP.LT.AND P4, PT, R26, UR7, !P0 ;  /* 0x000000071a007c0c */ /* 0x000fe4000c781270 */
[----:B-----5:R-:W-:Y:S01]  /*e260*/  PRMT R11, R13, 0x7632, R11 ;  /* 0x000076320d0b7816 */ /* 0x020fe2000000000b */
[----:B------:R-:W-:Y:S01]  /*e270*/  IMAD R13, R20, 0x2, R7 ;  /* 0x00000002140d7824 */ /* 0x000fe200078e0207 */
[-C--:B------:R-:W-:Y:S02]  /*e280*/  LEA.HI.X.SX32 R5, R22, R2.reuse, 0x1, P3 ;  /* 0x0000000216057211 */ /* 0x080fe400018f0eff */
[----:B------:R-:W-:Y:S01]  /*e290*/  LEA.HI.X.SX32 R7, R7, R2, 0x1, P6 ;  /* 0x0000000207077211 */ /* 0x000fe200030f0eff */
[----:B0-----:R-:W-:Y:S01]  /*e2a0*/  IMAD R21, R0, 0x2, R13 ;  /* 0x0000000200157824 */ /* 0x001fe200078e020d */
[-C--:B------:R-:W-:Y:S01]  /*e2b0*/  LEA R10, P6, R13, R3.reuse, 0x1 ;  /* 0x000000030d0a7211 */ /* 0x080fe200078c08ff */
[----:B------:R3:W-:Y:S04]  /*e2c0*/  @P5 STG.E.U16 desc[UR8][R4.64], R11 ;  /* 0x0000000b04005986 */ /* 0x0007e8000c101508 */
[----:B------:R0:W-:Y:S01]  /*e2d0*/  @P2 STG.E.U16 desc[UR8][R6.64], R15 ;  /* 0x0000000f06002986 */ /* 0x0001e2000c101508 */
[----:B------:R-:W-:-:S02]  /*e2e0*/  LEA R14, P2, R21, R3, 0x1 ;  /* 0x00000003150e7211 */ /* 0x000fc400078408ff */
[----:B------:R-:W-:Y:S01]  /*e2f0*/  PRMT R0, R15, 0x7632, R0 ;  /* 0x000076320f007816 */ /* 0x000fe20000000000 */
[----:B---3--:R-:W-:Y:S01]  /*e300*/  IMAD R5, R8, 0x2, R21 ;  /* 0x0000000208057824 */ /* 0x008fe200078e0215 */
[-C--:B------:R-:W-:Y:S02]  /*e310*/  LEA.HI.X.SX32 R11, R13, R2.reuse, 0x1, P6 ;  /* 0x000000020d0b7211 */ /* 0x080fe400030f0eff */
[----:B0-----:R-:W-:Y:S01]  /*e320*/  PRMT R7, R16, 0x7632, R7 ;  /* 0x0000763210077816 */ /* 0x001fe20000000007 */
[----:B------:R-:W-:Y:S01]  /*e330*/  IMAD R12, R12, 0x2, R5 ;  /* 0x000000020c0c7824 */ /* 0x000fe200078e0205 */
[----:B------:R-:W-:Y:S01]  /*e340*/  LEA.HI.X.SX32 R15, R21, R2, 0x1, P2 ;  /* 0x00000002150f7211 */ /* 0x000fe200010f0eff */
[----:B------:R-:W-:Y:S01]  /*e350*/  @P4 STG.E.U16 desc[UR8][R10.64], R0 ;  /* 0x000000000a004986 */ /* 0x000fe2000c101508 */
[----:B------:R-:W-:Y:S01]  /*e360*/  LEA R4, P2, R5, R3, 0x1 ;  /* 0x0000000305047211 */ /* 0x000fe200078408ff */
[----:B-1----:R-:W-:Y:S01]  /*e370*/  IMAD R9, R9, 0x2, R12 ;  /* 0x0000000209097824 */ /* 0x002fe200078e020c */
[----:B------:R-:W-:-:S02]  /*e380*/  PRMT R17, R17, 0x7632, R17 ;  /* 0x0000763211117816 */ /* 0x000fc40000000011 */
[----:B------:R-:W-:Y:S02]  /*e390*/  LEA.HI.X.SX32 R5, R5, R2, 0x1, P2 ;  /* 0x0000000205057211 */ /* 0x000fe400010f0eff */
[----:B------:R-:W-:-:S04]  /*e3a0*/  LEA R8, P2, R9, R3, 0x1 ;  /* 0x0000000309087211 */ /* 0x000fc800078408ff */
[----:B------:R-:W-:Y:S02]  /*e3b0*/  LEA.HI.X.SX32 R9, R9, R2, 0x1, P2 ;  /* 0x0000000209097211 */ /* 0x000fe400010f0eff */
[----:B------:R-:W-:-:S13]  /*e3c0*/  ISETP.LT.AND P3, PT, R27, UR4, !P0 ;  /* 0x000000041b007c0c */ /* 0x000fda000c761270 */
[----:B------:R0:W-:Y:S01]  /*e3d0*/  @P3 STG.E.U16 desc[UR8][R14.64], R7 ;  /* 0x000000070e003986 */ /* 0x0001e2000c101508 */
[----:B------:R-:W-:Y:S02]  /*e3e0*/  LEA R6, P3, R12, R3, 0x1 ;  /* 0x000000030c067211 */ /* 0x000fe400078608ff */
[----:B------:R-:W-:Y:S02]  /*e3f0*/  PRMT R3, R18, 0x7632, R3 ;  /* 0x0000763212037816 */ /* 0x000fe40000000003 */
[----:B----4-:R-:W-:Y:S02]  /*e400*/  ISETP.LT.AND P5, PT, R28, UR5, !P0 ;  /* 0x000000051c007c0c */ /* 0x010fe4000c7a1270 */
[----:B0-----:R-:W-:Y:S02]  /*e410*/  LEA.HI.X.SX32 R7, R12, R2, 0x1, P3 ;  /* 0x000000020c077211 */ /* 0x001fe400018f0eff */
[----:B--2---:R-:W-:-:S09]  /*e420*/  ISETP.LT.AND P0, PT, R29, UR6, !P0 ;  /* 0x000000061d007c0c */ /* 0x004fd2000c701270 */
[----:B------:R0:W-:Y:S04]  /*e430*/  @P5 STG.E.U16 desc[UR8][R4.64], R17 ;  /* 0x0000001104005986 */ /* 0x0001e8000c101508 */
[----:B------:R0:W-:Y:S01]  /*e440*/  @P0 STG.E.U16 desc[UR8][R6.64], R3 ;  /* 0x0000000306000986 */ /* 0x0001e2000c101508 */
[----:B------:R-:W-:Y:S05]  /*e450*/  @!P1 EXIT ;  /* 0x000000000000994d */ /* 0x000fea0003800000 */
[----:B0-----:R-:W-:-:S05]  /*e460*/  PRMT R4, R19, 0x7632, R4 ;  /* 0x0000763213047816 */ /* 0x001fca0000000004 */
[----:B------:R-:W-:Y:S01]  /*e470*/  STG.E.U16 desc[UR8][R8.64], R4 ;  /* 0x0000000408007986 */ /* 0x000fe2000c101508 */
[----:B------:R-:W-:Y:S05]  /*e480*/  EXIT ;  /* 0x000000000000794d */ /* 0x000fea0003800000 */
.L_x_3:
[----:B------:R-:W-:-:S00]  /*e490*/  BRA `(.L_x_3) ;  /* 0xfffffffc00fc7947 */ /* 0x000fc0000383ffff */
[----:B------:R-:W-:-:S00]  /*e4a0*/  NOP ;  /* 0x0000000000007918 */ /* 0x000fc00000000000 */
        /* <DEDUP_REMOVED lines=13> */
.L_x_4:


//--------------------- .nv.shared.matmul_kernel  --------------------------
	.section	.nv.shared.matmul_kernel,"aw",@nobits
	.sectionflags	@""
	.align	16
	.zero		1024


//--------------------- .nv.shared.reserved.0     --------------------------
	.section	.nv.shared.reserved.0,"aw",@nobits
	.weak		__nv_reservedSMEM_offset_0_alias
	.size		__nv_reservedSMEM_offset_0_alias, 0, 64
	.other		__nv_reservedSMEM_offset_0_alias,@"STO_CUDA_RESERVED_SHARED STV_DEFAULT"
__nv_reservedSMEM_offset_0_alias:
	.zero		0
	.zero		64


//--------------------- .nv.constant0.matmul_kernel --------------------------
	.section	.nv.constant0.matmul_kernel,"a",@progbits
	.sectionflags	@""
	.align	4
.nv.constant0.matmul_kernel:
	.zero		976


//--------------------- SYMBOLS --------------------------

	.type		.nv.reservedSmem.offset0,@object
	.size		.nv.reservedSmem.offset0,0x4
	.type		.nv.reservedSmem.cap,@object
	.size		.nv.reservedSmem.cap,0x4
